//
// Generated by NVIDIA NVVM Compiler
//
// Compiler Build ID: CL-36424714
// Cuda compilation tools, release 13.0, V13.0.88
// Based on NVVM 20.0.0
//

.version 9.0
.target sm_100
.address_size 64

	// .globl	_Z6_erodePcS_iiiPi

.visible .entry _Z6_erodePcS_iiiPi(
	.param .u64 .ptr .align 1 _Z6_erodePcS_iiiPi_param_0,
	.param .u64 .ptr .align 1 _Z6_erodePcS_iiiPi_param_1,
	.param .u32 _Z6_erodePcS_iiiPi_param_2,
	.param .u32 _Z6_erodePcS_iiiPi_param_3,
	.param .u32 _Z6_erodePcS_iiiPi_param_4,
	.param .u64 .ptr .align 1 _Z6_erodePcS_iiiPi_param_5
)
{
	.reg .pred 	%p<44>;
	.reg .b16 	%rs<32>;
	.reg .b32 	%r<178>;
	.reg .b64 	%rd<79>;

	ld.param.u64 	%rd7, [_Z6_erodePcS_iiiPi_param_0];
	ld.param.u64 	%rd8, [_Z6_erodePcS_iiiPi_param_1];
	ld.param.u32 	%r29, [_Z6_erodePcS_iiiPi_param_2];
	ld.param.u32 	%r30, [_Z6_erodePcS_iiiPi_param_3];
	ld.param.u32 	%r31, [_Z6_erodePcS_iiiPi_param_4];
	ld.param.u64 	%rd9, [_Z6_erodePcS_iiiPi_param_5];
	cvta.to.global.u64 	%rd1, %rd7;
	cvta.to.global.u64 	%rd2, %rd9;
	cvta.to.global.u64 	%rd3, %rd8;
	mov.u32 	%r32, %ctaid.x;
	mov.u32 	%r33, %ntid.x;
	mov.u32 	%r34, %tid.x;
	mad.lo.s32 	%r1, %r32, %r33, %r34;
	div.u32 	%r3, %r1, %r29;
	mul.lo.s32 	%r35, %r3, %r29;
	sub.s32 	%r2, %r1, %r35;
	shr.u32 	%r36, %r31, 31;
	add.s32 	%r37, %r31, %r36;
	shr.s32 	%r38, %r37, 1;
	sub.s32 	%r39, %r2, %r38;
	sub.s32 	%r40, %r3, %r38;
	or.b32  	%r41, %r40, %r39;
	setp.lt.s32 	%p1, %r41, 0;
	@%p1 bra 	$L__BB0_17;
	add.s32 	%r45, %r2, %r38;
	setp.gt.s32 	%p2, %r45, %r29;
	add.s32 	%r46, %r3, %r38;
	setp.gt.s32 	%p3, %r46, %r30;
	or.pred  	%p4, %p2, %p3;
	@%p4 bra 	$L__BB0_17;
	mul.lo.s32 	%r4, %r31, %r31;
	setp.eq.s32 	%p5, %r31, 0;
	mov.b32 	%r177, 0;
	@%p5 bra 	$L__BB0_14;
	max.u32 	%r5, %r4, 1;
	and.b32  	%r6, %r5, 13;
	setp.lt.u32 	%p6, %r4, 16;
	mov.b32 	%r172, 0;
	mov.u32 	%r177, %r172;
	@%p6 bra 	$L__BB0_6;
	and.b32  	%r172, %r5, -16;
	neg.s32 	%r166, %r172;
	add.s64 	%rd78, %rd2, 32;
	mov.b32 	%r177, 0;
$L__BB0_5:
	.pragma "nounroll";
	ld.global.u32 	%r51, [%rd78+-32];
	add.s32 	%r52, %r51, %r1;
	cvt.u64.u32 	%rd10, %r52;
	add.s64 	%rd11, %rd1, %rd10;
	ld.global.u8 	%rs1, [%rd11];
	setp.gt.u16 	%p7, %rs1, 100;
	selp.u32 	%r53, 1, 0, %p7;
	add.s32 	%r54, %r177, %r53;
	ld.global.u32 	%r55, [%rd78+-28];
	add.s32 	%r56, %r55, %r1;
	cvt.u64.u32 	%rd12, %r56;
	add.s64 	%rd13, %rd1, %rd12;
	ld.global.u8 	%rs2, [%rd13];
	setp.gt.u16 	%p8, %rs2, 100;
	selp.u32 	%r57, 1, 0, %p8;
	add.s32 	%r58, %r54, %r57;
	ld.global.u32 	%r59, [%rd78+-24];
	add.s32 	%r60, %r59, %r1;
	cvt.u64.u32 	%rd14, %r60;
	add.s64 	%rd15, %rd1, %rd14;
	ld.global.u8 	%rs3, [%rd15];
	setp.gt.u16 	%p9, %rs3, 100;
	selp.u32 	%r61, 1, 0, %p9;
	add.s32 	%r62, %r58, %r61;
	ld.global.u32 	%r63, [%rd78+-20];
	add.s32 	%r64, %r63, %r1;
	cvt.u64.u32 	%rd16, %r64;
	add.s64 	%rd17, %rd1, %rd16;
	ld.global.u8 	%rs4, [%rd17];
	setp.gt.u16 	%p10, %rs4, 100;
	selp.u32 	%r65, 1, 0, %p10;
	add.s32 	%r66, %r62, %r65;
	ld.global.u32 	%r67, [%rd78+-16];
	add.s32 	%r68, %r67, %r1;
	cvt.u64.u32 	%rd18, %r68;
	add.s64 	%rd19, %rd1, %rd18;
	ld.global.u8 	%rs5, [%rd19];
	setp.gt.u16 	%p11, %rs5, 100;
	selp.u32 	%r69, 1, 0, %p11;
	add.s32 	%r70, %r66, %r69;
	ld.global.u32 	%r71, [%rd78+-12];
	add.s32 	%r72, %r71, %r1;
	cvt.u64.u32 	%rd20, %r72;
	add.s64 	%rd21, %rd1, %rd20;
	ld.global.u8 	%rs6, [%rd21];
	setp.gt.u16 	%p12, %rs6, 100;
	selp.u32 	%r73, 1, 0, %p12;
	add.s32 	%r74, %r70, %r73;
	ld.global.u32 	%r75, [%rd78+-8];
	add.s32 	%r76, %r75, %r1;
	cvt.u64.u32 	%rd22, %r76;
	add.s64 	%rd23, %rd1, %rd22;
	ld.global.u8 	%rs7, [%rd23];
	setp.gt.u16 	%p13, %rs7, 100;
	selp.u32 	%r77, 1, 0, %p13;
	add.s32 	%r78, %r74, %r77;
	ld.global.u32 	%r79, [%rd78+-4];
	add.s32 	%r80, %r79, %r1;
	cvt.u64.u32 	%rd24, %r80;
	add.s64 	%rd25, %rd1, %rd24;
	ld.global.u8 	%rs8, [%rd25];
	setp.gt.u16 	%p14, %rs8, 100;
	selp.u32 	%r81, 1, 0, %p14;
	add.s32 	%r82, %r78, %r81;
	ld.global.u32 	%r83, [%rd78];
	add.s32 	%r84, %r83, %r1;
	cvt.u64.u32 	%rd26, %r84;
	add.s64 	%rd27, %rd1, %rd26;
	ld.global.u8 	%rs9, [%rd27];
	setp.gt.u16 	%p15, %rs9, 100;
	selp.u32 	%r85, 1, 0, %p15;
	add.s32 	%r86, %r82, %r85;
	ld.global.u32 	%r87, [%rd78+4];
	add.s32 	%r88, %r87, %r1;
	cvt.u64.u32 	%rd28, %r88;
	add.s64 	%rd29, %rd1, %rd28;
	ld.global.u8 	%rs10, [%rd29];
	setp.gt.u16 	%p16, %rs10, 100;
	selp.u32 	%r89, 1, 0, %p16;
	add.s32 	%r90, %r86, %r89;
	ld.global.u32 	%r91, [%rd78+8];
	add.s32 	%r92, %r91, %r1;
	cvt.u64.u32 	%rd30, %r92;
	add.s64 	%rd31, %rd1, %rd30;
	ld.global.u8 	%rs11, [%rd31];
	setp.gt.u16 	%p17, %rs11, 100;
	selp.u32 	%r93, 1, 0, %p17;
	add.s32 	%r94, %r90, %r93;
	ld.global.u32 	%r95, [%rd78+12];
	add.s32 	%r96, %r95, %r1;
	cvt.u64.u32 	%rd32, %r96;
	add.s64 	%rd33, %rd1, %rd32;
	ld.global.u8 	%rs12, [%rd33];
	setp.gt.u16 	%p18, %rs12, 100;
	selp.u32 	%r97, 1, 0, %p18;
	add.s32 	%r98, %r94, %r97;
	ld.global.u32 	%r99, [%rd78+16];
	add.s32 	%r100, %r99, %r1;
	cvt.u64.u32 	%rd34, %r100;
	add.s64 	%rd35, %rd1, %rd34;
	ld.global.u8 	%rs13, [%rd35];
	setp.gt.u16 	%p19, %rs13, 100;
	selp.u32 	%r101, 1, 0, %p19;
	add.s32 	%r102, %r98, %r101;
	ld.global.u32 	%r103, [%rd78+20];
	add.s32 	%r104, %r103, %r1;
	cvt.u64.u32 	%rd36, %r104;
	add.s64 	%rd37, %rd1, %rd36;
	ld.global.u8 	%rs14, [%rd37];
	setp.gt.u16 	%p20, %rs14, 100;
	selp.u32 	%r105, 1, 0, %p20;
	add.s32 	%r106, %r102, %r105;
	ld.global.u32 	%r107, [%rd78+24];
	add.s32 	%r108, %r107, %r1;
	cvt.u64.u32 	%rd38, %r108;
	add.s64 	%rd39, %rd1, %rd38;
	ld.global.u8 	%rs15, [%rd39];
	setp.gt.u16 	%p21, %rs15, 100;
	selp.u32 	%r109, 1, 0, %p21;
	add.s32 	%r110, %r106, %r109;
	ld.global.u32 	%r111, [%rd78+28];
	add.s32 	%r112, %r111, %r1;
	cvt.u64.u32 	%rd40, %r112;
	add.s64 	%rd41, %rd1, %rd40;
	ld.global.u8 	%rs16, [%rd41];
	setp.gt.u16 	%p22, %rs16, 100;
	selp.u32 	%r113, 1, 0, %p22;
	add.s32 	%r177, %r110, %r113;
	add.s32 	%r166, %r166, 16;
	add.s64 	%rd78, %rd78, 64;
	setp.ne.s32 	%p23, %r166, 0;
	@%p23 bra 	$L__BB0_5;
$L__BB0_6:
	setp.eq.s32 	%p24, %r6, 0;
	@%p24 bra 	$L__BB0_14;
	and.b32  	%r16, %r5, 5;
	setp.lt.u32 	%p25, %r6, 8;
	@%p25 bra 	$L__BB0_9;
	mul.wide.u32 	%rd42, %r172, 4;
	add.s64 	%rd43, %rd2, %rd42;
	ld.global.u32 	%r115, [%rd43];
	add.s32 	%r116, %r115, %r1;
	cvt.u64.u32 	%rd44, %r116;
	add.s64 	%rd45, %rd1, %rd44;
	ld.global.u8 	%rs17, [%rd45];
	setp.gt.u16 	%p26, %rs17, 100;
	selp.u32 	%r117, 1, 0, %p26;
	add.s32 	%r118, %r177, %r117;
	ld.global.u32 	%r119, [%rd43+4];
	add.s32 	%r120, %r119, %r1;
	cvt.u64.u32 	%rd46, %r120;
	add.s64 	%rd47, %rd1, %rd46;
	ld.global.u8 	%rs18, [%rd47];
	setp.gt.u16 	%p27, %rs18, 100;
	selp.u32 	%r121, 1, 0, %p27;
	add.s32 	%r122, %r118, %r121;
	ld.global.u32 	%r123, [%rd43+8];
	add.s32 	%r124, %r123, %r1;
	cvt.u64.u32 	%rd48, %r124;
	add.s64 	%rd49, %rd1, %rd48;
	ld.global.u8 	%rs19, [%rd49];
	setp.gt.u16 	%p28, %rs19, 100;
	selp.u32 	%r125, 1, 0, %p28;
	add.s32 	%r126, %r122, %r125;
	ld.global.u32 	%r127, [%rd43+12];
	add.s32 	%r128, %r127, %r1;
	cvt.u64.u32 	%rd50, %r128;
	add.s64 	%rd51, %rd1, %rd50;
	ld.global.u8 	%rs20, [%rd51];
	setp.gt.u16 	%p29, %rs20, 100;
	selp.u32 	%r129, 1, 0, %p29;
	add.s32 	%r130, %r126, %r129;
	ld.global.u32 	%r131, [%rd43+16];
	add.s32 	%r132, %r131, %r1;
	cvt.u64.u32 	%rd52, %r132;
	add.s64 	%rd53, %rd1, %rd52;
	ld.global.u8 	%rs21, [%rd53];
	setp.gt.u16 	%p30, %rs21, 100;
	selp.u32 	%r133, 1, 0, %p30;
	add.s32 	%r134, %r130, %r133;
	ld.global.u32 	%r135, [%rd43+20];
	add.s32 	%r136, %r135, %r1;
	cvt.u64.u32 	%rd54, %r136;
	add.s64 	%rd55, %rd1, %rd54;
	ld.global.u8 	%rs22, [%rd55];
	setp.gt.u16 	%p31, %rs22, 100;
	selp.u32 	%r137, 1, 0, %p31;
	add.s32 	%r138, %r134, %r137;
	ld.global.u32 	%r139, [%rd43+24];
	add.s32 	%r140, %r139, %r1;
	cvt.u64.u32 	%rd56, %r140;
	add.s64 	%rd57, %rd1, %rd56;
	ld.global.u8 	%rs23, [%rd57];
	setp.gt.u16 	%p32, %rs23, 100;
	selp.u32 	%r141, 1, 0, %p32;
	add.s32 	%r142, %r138, %r141;
	ld.global.u32 	%r143, [%rd43+28];
	add.s32 	%r144, %r143, %r1;
	cvt.u64.u32 	%rd58, %r144;
	add.s64 	%rd59, %rd1, %rd58;
	ld.global.u8 	%rs24, [%rd59];
	setp.gt.u16 	%p33, %rs24, 100;
	selp.u32 	%r145, 1, 0, %p33;
	add.s32 	%r177, %r142, %r145;
	add.s32 	%r172, %r172, 8;
$L__BB0_9:
	setp.eq.s32 	%p34, %r16, 0;
	@%p34 bra 	$L__BB0_14;
	setp.lt.u32 	%p35, %r16, 4;
	@%p35 bra 	$L__BB0_12;
	mul.wide.u32 	%rd60, %r172, 4;
	add.s64 	%rd61, %rd2, %rd60;
	ld.global.u32 	%r147, [%rd61];
	add.s32 	%r148, %r147, %r1;
	cvt.u64.u32 	%rd62, %r148;
	add.s64 	%rd63, %rd1, %rd62;
	ld.global.u8 	%rs25, [%rd63];
	setp.gt.u16 	%p36, %rs25, 100;
	selp.u32 	%r149, 1, 0, %p36;
	add.s32 	%r150, %r177, %r149;
	ld.global.u32 	%r151, [%rd61+4];
	add.s32 	%r152, %r151, %r1;
	cvt.u64.u32 	%rd64, %r152;
	add.s64 	%rd65, %rd1, %rd64;
	ld.global.u8 	%rs26, [%rd65];
	setp.gt.u16 	%p37, %rs26, 100;
	selp.u32 	%r153, 1, 0, %p37;
	add.s32 	%r154, %r150, %r153;
	ld.global.u32 	%r155, [%rd61+8];
	add.s32 	%r156, %r155, %r1;
	cvt.u64.u32 	%rd66, %r156;
	add.s64 	%rd67, %rd1, %rd66;
	ld.global.u8 	%rs27, [%rd67];
	setp.gt.u16 	%p38, %rs27, 100;
	selp.u32 	%r157, 1, 0, %p38;
	add.s32 	%r158, %r154, %r157;
	ld.global.u32 	%r159, [%rd61+12];
	add.s32 	%r160, %r159, %r1;
	cvt.u64.u32 	%rd68, %r160;
	add.s64 	%rd69, %rd1, %rd68;
	ld.global.u8 	%rs28, [%rd69];
	setp.gt.u16 	%p39, %rs28, 100;
	selp.u32 	%r161, 1, 0, %p39;
	add.s32 	%r177, %r158, %r161;
	add.s32 	%r172, %r172, 4;
$L__BB0_12:
	and.b32  	%r162, %r5, 1;
	setp.eq.b32 	%p40, %r162, 1;
	not.pred 	%p41, %p40;
	@%p41 bra 	$L__BB0_14;
	mul.wide.u32 	%rd70, %r172, 4;
	add.s64 	%rd71, %rd2, %rd70;
	ld.global.u32 	%r163, [%rd71];
	add.s32 	%r164, %r163, %r1;
	cvt.u64.u32 	%rd72, %r164;
	add.s64 	%rd73, %rd1, %rd72;
	ld.global.u8 	%rs29, [%rd73];
	setp.gt.u16 	%p42, %rs29, 100;
	selp.u32 	%r165, 1, 0, %p42;
	add.s32 	%r177, %r177, %r165;
$L__BB0_14:
	setp.ne.s32 	%p43, %r177, %r4;
	@%p43 bra 	$L__BB0_16;
	cvt.u64.u32 	%rd76, %r1;
	add.s64 	%rd77, %rd3, %rd76;
	mov.b16 	%rs31, 255;
	st.global.u8 	[%rd77], %rs31;
	bra.uni 	$L__BB0_17;
$L__BB0_16:
	cvt.u64.u32 	%rd74, %r1;
	add.s64 	%rd75, %rd3, %rd74;
	mov.b16 	%rs30, 0;
	st.global.u8 	[%rd75], %rs30;
$L__BB0_17:
	ret;

}
	// .globl	_Z7_dilatePcS_iiiPi
.visible .entry _Z7_dilatePcS_iiiPi(
	.param .u64 .ptr .align 1 _Z7_dilatePcS_iiiPi_param_0,
	.param .u64 .ptr .align 1 _Z7_dilatePcS_iiiPi_param_1,
	.param .u32 _Z7_dilatePcS_iiiPi_param_2,
	.param .u32 _Z7_dilatePcS_iiiPi_param_3,
	.param .u32 _Z7_dilatePcS_iiiPi_param_4,
	.param .u64 .ptr .align 1 _Z7_dilatePcS_iiiPi_param_5
)
{
	.reg .pred 	%p<44>;
	.reg .b16 	%rs<32>;
	.reg .b32 	%r<177>;
	.reg .b64 	%rd<79>;

	ld.param.u64 	%rd7, [_Z7_dilatePcS_iiiPi_param_0];
	ld.param.u64 	%rd8, [_Z7_dilatePcS_iiiPi_param_1];
	ld.param.u32 	%r28, [_Z7_dilatePcS_iiiPi_param_2];
	ld.param.u32 	%r29, [_Z7_dilatePcS_iiiPi_param_3];
	ld.param.u32 	%r30, [_Z7_dilatePcS_iiiPi_param_4];
	ld.param.u64 	%rd9, [_Z7_dilatePcS_iiiPi_param_5];
	cvta.to.global.u64 	%rd1, %rd7;
	cvta.to.global.u64 	%rd2, %rd9;
	cvta.to.global.u64 	%rd3, %rd8;
	mov.u32 	%r31, %ctaid.x;
	mov.u32 	%r32, %ntid.x;
	mov.u32 	%r33, %tid.x;
	mad.lo.s32 	%r1, %r31, %r32, %r33;
	div.u32 	%r3, %r1, %r28;
	mul.lo.s32 	%r34, %r3, %r28;
	sub.s32 	%r2, %r1, %r34;
	shr.u32 	%r35, %r30, 31;
	add.s32 	%r36, %r30, %r35;
	shr.s32 	%r37, %r36, 1;
	sub.s32 	%r38, %r2, %r37;
	sub.s32 	%r39, %r3, %r37;
	or.b32  	%r40, %r39, %r38;
	setp.lt.s32 	%p1, %r40, 0;
	@%p1 bra 	$L__BB1_17;
	add.s32 	%r44, %r2, %r37;
	setp.gt.s32 	%p2, %r44, %r28;
	add.s32 	%r45, %r3, %r37;
	setp.gt.s32 	%p3, %r45, %r29;
	or.pred  	%p4, %p2, %p3;
	@%p4 bra 	$L__BB1_17;
	setp.eq.s32 	%p5, %r30, 0;
	@%p5 bra 	$L__BB1_16;
	mul.lo.s32 	%r48, %r30, %r30;
	max.u32 	%r4, %r48, 1;
	and.b32  	%r5, %r4, 13;
	setp.lt.u32 	%p6, %r48, 16;
	mov.b32 	%r171, 0;
	mov.u32 	%r176, %r171;
	@%p6 bra 	$L__BB1_6;
	and.b32  	%r171, %r4, -16;
	neg.s32 	%r165, %r171;
	add.s64 	%rd78, %rd2, 32;
	mov.b32 	%r176, 0;
$L__BB1_5:
	.pragma "nounroll";
	ld.global.u32 	%r50, [%rd78+-32];
	add.s32 	%r51, %r50, %r1;
	cvt.u64.u32 	%rd10, %r51;
	add.s64 	%rd11, %rd1, %rd10;
	ld.global.u8 	%rs1, [%rd11];
	setp.gt.u16 	%p7, %rs1, 100;
	selp.u32 	%r52, 1, 0, %p7;
	add.s32 	%r53, %r176, %r52;
	ld.global.u32 	%r54, [%rd78+-28];
	add.s32 	%r55, %r54, %r1;
	cvt.u64.u32 	%rd12, %r55;
	add.s64 	%rd13, %rd1, %rd12;
	ld.global.u8 	%rs2, [%rd13];
	setp.gt.u16 	%p8, %rs2, 100;
	selp.u32 	%r56, 1, 0, %p8;
	add.s32 	%r57, %r53, %r56;
	ld.global.u32 	%r58, [%rd78+-24];
	add.s32 	%r59, %r58, %r1;
	cvt.u64.u32 	%rd14, %r59;
	add.s64 	%rd15, %rd1, %rd14;
	ld.global.u8 	%rs3, [%rd15];
	setp.gt.u16 	%p9, %rs3, 100;
	selp.u32 	%r60, 1, 0, %p9;
	add.s32 	%r61, %r57, %r60;
	ld.global.u32 	%r62, [%rd78+-20];
	add.s32 	%r63, %r62, %r1;
	cvt.u64.u32 	%rd16, %r63;
	add.s64 	%rd17, %rd1, %rd16;
	ld.global.u8 	%rs4, [%rd17];
	setp.gt.u16 	%p10, %rs4, 100;
	selp.u32 	%r64, 1, 0, %p10;
	add.s32 	%r65, %r61, %r64;
	ld.global.u32 	%r66, [%rd78+-16];
	add.s32 	%r67, %r66, %r1;
	cvt.u64.u32 	%rd18, %r67;
	add.s64 	%rd19, %rd1, %rd18;
	ld.global.u8 	%rs5, [%rd19];
	setp.gt.u16 	%p11, %rs5, 100;
	selp.u32 	%r68, 1, 0, %p11;
	add.s32 	%r69, %r65, %r68;
	ld.global.u32 	%r70, [%rd78+-12];
	add.s32 	%r71, %r70, %r1;
	cvt.u64.u32 	%rd20, %r71;
	add.s64 	%rd21, %rd1, %rd20;
	ld.global.u8 	%rs6, [%rd21];
	setp.gt.u16 	%p12, %rs6, 100;
	selp.u32 	%r72, 1, 0, %p12;
	add.s32 	%r73, %r69, %r72;
	ld.global.u32 	%r74, [%rd78+-8];
	add.s32 	%r75, %r74, %r1;
	cvt.u64.u32 	%rd22, %r75;
	add.s64 	%rd23, %rd1, %rd22;
	ld.global.u8 	%rs7, [%rd23];
	setp.gt.u16 	%p13, %rs7, 100;
	selp.u32 	%r76, 1, 0, %p13;
	add.s32 	%r77, %r73, %r76;
	ld.global.u32 	%r78, [%rd78+-4];
	add.s32 	%r79, %r78, %r1;
	cvt.u64.u32 	%rd24, %r79;
	add.s64 	%rd25, %rd1, %rd24;
	ld.global.u8 	%rs8, [%rd25];
	setp.gt.u16 	%p14, %rs8, 100;
	selp.u32 	%r80, 1, 0, %p14;
	add.s32 	%r81, %r77, %r80;
	ld.global.u32 	%r82, [%rd78];
	add.s32 	%r83, %r82, %r1;
	cvt.u64.u32 	%rd26, %r83;
	add.s64 	%rd27, %rd1, %rd26;
	ld.global.u8 	%rs9, [%rd27];
	setp.gt.u16 	%p15, %rs9, 100;
	selp.u32 	%r84, 1, 0, %p15;
	add.s32 	%r85, %r81, %r84;
	ld.global.u32 	%r86, [%rd78+4];
	add.s32 	%r87, %r86, %r1;
	cvt.u64.u32 	%rd28, %r87;
	add.s64 	%rd29, %rd1, %rd28;
	ld.global.u8 	%rs10, [%rd29];
	setp.gt.u16 	%p16, %rs10, 100;
	selp.u32 	%r88, 1, 0, %p16;
	add.s32 	%r89, %r85, %r88;
	ld.global.u32 	%r90, [%rd78+8];
	add.s32 	%r91, %r90, %r1;
	cvt.u64.u32 	%rd30, %r91;
	add.s64 	%rd31, %rd1, %rd30;
	ld.global.u8 	%rs11, [%rd31];
	setp.gt.u16 	%p17, %rs11, 100;
	selp.u32 	%r92, 1, 0, %p17;
	add.s32 	%r93, %r89, %r92;
	ld.global.u32 	%r94, [%rd78+12];
	add.s32 	%r95, %r94, %r1;
	cvt.u64.u32 	%rd32, %r95;
	add.s64 	%rd33, %rd1, %rd32;
	ld.global.u8 	%rs12, [%rd33];
	setp.gt.u16 	%p18, %rs12, 100;
	selp.u32 	%r96, 1, 0, %p18;
	add.s32 	%r97, %r93, %r96;
	ld.global.u32 	%r98, [%rd78+16];
	add.s32 	%r99, %r98, %r1;
	cvt.u64.u32 	%rd34, %r99;
	add.s64 	%rd35, %rd1, %rd34;
	ld.global.u8 	%rs13, [%rd35];
	setp.gt.u16 	%p19, %rs13, 100;
	selp.u32 	%r100, 1, 0, %p19;
	add.s32 	%r101, %r97, %r100;
	ld.global.u32 	%r102, [%rd78+20];
	add.s32 	%r103, %r102, %r1;
	cvt.u64.u32 	%rd36, %r103;
	add.s64 	%rd37, %rd1, %rd36;
	ld.global.u8 	%rs14, [%rd37];
	setp.gt.u16 	%p20, %rs14, 100;
	selp.u32 	%r104, 1, 0, %p20;
	add.s32 	%r105, %r101, %r104;
	ld.global.u32 	%r106, [%rd78+24];
	add.s32 	%r107, %r106, %r1;
	cvt.u64.u32 	%rd38, %r107;
	add.s64 	%rd39, %rd1, %rd38;
	ld.global.u8 	%rs15, [%rd39];
	setp.gt.u16 	%p21, %rs15, 100;
	selp.u32 	%r108, 1, 0, %p21;
	add.s32 	%r109, %r105, %r108;
	ld.global.u32 	%r110, [%rd78+28];
	add.s32 	%r111, %r110, %r1;
	cvt.u64.u32 	%rd40, %r111;
	add.s64 	%rd41, %rd1, %rd40;
	ld.global.u8 	%rs16, [%rd41];
	setp.gt.u16 	%p22, %rs16, 100;
	selp.u32 	%r112, 1, 0, %p22;
	add.s32 	%r176, %r109, %r112;
	add.s32 	%r165, %r165, 16;
	add.s64 	%rd78, %rd78, 64;
	setp.ne.s32 	%p23, %r165, 0;
	@%p23 bra 	$L__BB1_5;
$L__BB1_6:
	setp.eq.s32 	%p24, %r5, 0;
	@%p24 bra 	$L__BB1_14;
	and.b32  	%r15, %r4, 5;
	setp.lt.u32 	%p25, %r5, 8;
	@%p25 bra 	$L__BB1_9;
	mul.wide.u32 	%rd42, %r171, 4;
	add.s64 	%rd43, %rd2, %rd42;
	ld.global.u32 	%r114, [%rd43];
	add.s32 	%r115, %r114, %r1;
	cvt.u64.u32 	%rd44, %r115;
	add.s64 	%rd45, %rd1, %rd44;
	ld.global.u8 	%rs17, [%rd45];
	setp.gt.u16 	%p26, %rs17, 100;
	selp.u32 	%r116, 1, 0, %p26;
	add.s32 	%r117, %r176, %r116;
	ld.global.u32 	%r118, [%rd43+4];
	add.s32 	%r119, %r118, %r1;
	cvt.u64.u32 	%rd46, %r119;
	add.s64 	%rd47, %rd1, %rd46;
	ld.global.u8 	%rs18, [%rd47];
	setp.gt.u16 	%p27, %rs18, 100;
	selp.u32 	%r120, 1, 0, %p27;
	add.s32 	%r121, %r117, %r120;
	ld.global.u32 	%r122, [%rd43+8];
	add.s32 	%r123, %r122, %r1;
	cvt.u64.u32 	%rd48, %r123;
	add.s64 	%rd49, %rd1, %rd48;
	ld.global.u8 	%rs19, [%rd49];
	setp.gt.u16 	%p28, %rs19, 100;
	selp.u32 	%r124, 1, 0, %p28;
	add.s32 	%r125, %r121, %r124;
	ld.global.u32 	%r126, [%rd43+12];
	add.s32 	%r127, %r126, %r1;
	cvt.u64.u32 	%rd50, %r127;
	add.s64 	%rd51, %rd1, %rd50;
	ld.global.u8 	%rs20, [%rd51];
	setp.gt.u16 	%p29, %rs20, 100;
	selp.u32 	%r128, 1, 0, %p29;
	add.s32 	%r129, %r125, %r128;
	ld.global.u32 	%r130, [%rd43+16];
	add.s32 	%r131, %r130, %r1;
	cvt.u64.u32 	%rd52, %r131;
	add.s64 	%rd53, %rd1, %rd52;
	ld.global.u8 	%rs21, [%rd53];
	setp.gt.u16 	%p30, %rs21, 100;
	selp.u32 	%r132, 1, 0, %p30;
	add.s32 	%r133, %r129, %r132;
	ld.global.u32 	%r134, [%rd43+20];
	add.s32 	%r135, %r134, %r1;
	cvt.u64.u32 	%rd54, %r135;
	add.s64 	%rd55, %rd1, %rd54;
	ld.global.u8 	%rs22, [%rd55];
	setp.gt.u16 	%p31, %rs22, 100;
	selp.u32 	%r136, 1, 0, %p31;
	add.s32 	%r137, %r133, %r136;
	ld.global.u32 	%r138, [%rd43+24];
	add.s32 	%r139, %r138, %r1;
	cvt.u64.u32 	%rd56, %r139;
	add.s64 	%rd57, %rd1, %rd56;
	ld.global.u8 	%rs23, [%rd57];
	setp.gt.u16 	%p32, %rs23, 100;
	selp.u32 	%r140, 1, 0, %p32;
	add.s32 	%r141, %r137, %r140;
	ld.global.u32 	%r142, [%rd43+28];
	add.s32 	%r143, %r142, %r1;
	cvt.u64.u32 	%rd58, %r143;
	add.s64 	%rd59, %rd1, %rd58;
	ld.global.u8 	%rs24, [%rd59];
	setp.gt.u16 	%p33, %rs24, 100;
	selp.u32 	%r144, 1, 0, %p33;
	add.s32 	%r176, %r141, %r144;
	add.s32 	%r171, %r171, 8;
$L__BB1_9:
	setp.eq.s32 	%p34, %r15, 0;
	@%p34 bra 	$L__BB1_14;
	setp.lt.u32 	%p35, %r15, 4;
	@%p35 bra 	$L__BB1_12;
	mul.wide.u32 	%rd60, %r171, 4;
	add.s64 	%rd61, %rd2, %rd60;
	ld.global.u32 	%r146, [%rd61];
	add.s32 	%r147, %r146, %r1;
	cvt.u64.u32 	%rd62, %r147;
	add.s64 	%rd63, %rd1, %rd62;
	ld.global.u8 	%rs25, [%rd63];
	setp.gt.u16 	%p36, %rs25, 100;
	selp.u32 	%r148, 1, 0, %p36;
	add.s32 	%r149, %r176, %r148;
	ld.global.u32 	%r150, [%rd61+4];
	add.s32 	%r151, %r150, %r1;
	cvt.u64.u32 	%rd64, %r151;
	add.s64 	%rd65, %rd1, %rd64;
	ld.global.u8 	%rs26, [%rd65];
	setp.gt.u16 	%p37, %rs26, 100;
	selp.u32 	%r152, 1, 0, %p37;
	add.s32 	%r153, %r149, %r152;
	ld.global.u32 	%r154, [%rd61+8];
	add.s32 	%r155, %r154, %r1;
	cvt.u64.u32 	%rd66, %r155;
	add.s64 	%rd67, %rd1, %rd66;
	ld.global.u8 	%rs27, [%rd67];
	setp.gt.u16 	%p38, %rs27, 100;
	selp.u32 	%r156, 1, 0, %p38;
	add.s32 	%r157, %r153, %r156;
	ld.global.u32 	%r158, [%rd61+12];
	add.s32 	%r159, %r158, %r1;
	cvt.u64.u32 	%rd68, %r159;
	add.s64 	%rd69, %rd1, %rd68;
	ld.global.u8 	%rs28, [%rd69];
	setp.gt.u16 	%p39, %rs28, 100;
	selp.u32 	%r160, 1, 0, %p39;
	add.s32 	%r176, %r157, %r160;
	add.s32 	%r171, %r171, 4;
$L__BB1_12:
	and.b32  	%r161, %r4, 1;
	setp.eq.b32 	%p40, %r161, 1;
	not.pred 	%p41, %p40;
	@%p41 bra 	$L__BB1_14;
	mul.wide.u32 	%rd70, %r171, 4;
	add.s64 	%rd71, %rd2, %rd70;
	ld.global.u32 	%r162, [%rd71];
	add.s32 	%r163, %r162, %r1;
	cvt.u64.u32 	%rd72, %r163;
	add.s64 	%rd73, %rd1, %rd72;
	ld.global.u8 	%rs29, [%rd73];
	setp.gt.u16 	%p42, %rs29, 100;
	selp.u32 	%r164, 1, 0, %p42;
	add.s32 	%r176, %r176, %r164;
$L__BB1_14:
	setp.eq.s32 	%p43, %r176, 0;
	@%p43 bra 	$L__BB1_16;
	cvt.u64.u32 	%rd74, %r1;
	add.s64 	%rd75, %rd3, %rd74;
	mov.b16 	%rs30, 255;
	st.global.u8 	[%rd75], %rs30;
	bra.uni 	$L__BB1_17;
$L__BB1_16:
	cvt.u64.u32 	%rd76, %r1;
	add.s64 	%rd77, %rd3, %rd76;
	mov.b16 	%rs31, 0;
	st.global.u8 	[%rd77], %rs31;
$L__BB1_17:
	ret;

}


// ===== COMPILED SASS (sm_100) =====

	.target	sm_100

	.elftype	@"ET_EXEC"


//--------------------- .note.nv.tkinfo           --------------------------
	.section	.note.nv.tkinfo,"",@"SHT_NOTE"
	.sectionflags	@"SHF_NOTE_NV_TKINFO"
	.tkinfo
        /*0018*/ 	.word	0x00000002
        /*0030*/ 	.string	""
        /*0030*/ 	.string	"ptxas"
        /*0030*/ 	.string	"Cuda compilation tools, release 13.0, V13.0.88"
        /*0030*/ 	.string	"Build cuda_13.0.r13.0/compiler.36424714_0"
        /*0030*/ 	.string	"-arch sm_100 -m 64 "



//--------------------- .note.nv.cuinfo           --------------------------
	.section	.note.nv.cuinfo,"",@"SHT_NOTE"
	.sectionflags	@"SHF_NOTE_NV_CUINFO"
        /*0018*/ 	.short	0x0002
        /*001a*/ 	.short	0x0064
        /*001c*/ 	.short	0x0082
	.zero		2


//--------------------- .nv.info                  --------------------------
	.section	.nv.info,"",@"SHT_CUDA_INFO"
	.align	4


	//----- nvinfo : EIATTR_REGCOUNT
	.align		4
        /*0000*/ 	.byte	0x04, 0x2f
        /*0002*/ 	.short	(.L_1 - .L_0)
	.align		4
.L_0:
        /*0004*/ 	.word	index@(_Z6_erodePcS_iiiPi)
        /*0008*/ 	.word	0x0000001f


	//----- nvinfo : EIATTR_FRAME_SIZE
	.align		4
.L_1:
        /*000c*/ 	.byte	0x04, 0x11
        /*000e*/ 	.short	(.L_3 - .L_2)
	.align		4
.L_2:
        /*0010*/ 	.word	index@(_Z6_erodePcS_iiiPi)
        /*0014*/ 	.word	0x00000000


	//----- nvinfo : EIATTR_REGCOUNT
	.align		4
.L_3:
        /*0018*/ 	.byte	0x04, 0x2f
        /*001a*/ 	.short	(.L_5 - .L_4)
	.align		4
.L_4:
        /*001c*/ 	.word	index@(_Z7_dilatePcS_iiiPi)
        /*0020*/ 	.word	0x0000001f


	//----- nvinfo : EIATTR_FRAME_SIZE
	.align		4
.L_5:
        /*0024*/ 	.byte	0x04, 0x11
        /*0026*/ 	.short	(.L_7 - .L_6)
	.align		4
.L_6:
        /*0028*/ 	.word	index@(_Z7_dilatePcS_iiiPi)
        /*002c*/ 	.word	0x00000000


	//----- nvinfo : EIATTR_MIN_STACK_SIZE
	.align		4
.L_7:
        /*0030*/ 	.byte	0x04, 0x12
        /*0032*/ 	.short	(.L_9 - .L_8)
	.align		4
.L_8:
        /*0034*/ 	.word	index@(_Z7_dilatePcS_iiiPi)
        /*0038*/ 	.word	0x00000000


	//----- nvinfo : EIATTR_MIN_STACK_SIZE
	.align		4
.L_9:
        /*003c*/ 	.byte	0x04, 0x12
        /*003e*/ 	.short	(.L_11 - .L_10)
	.align		4
.L_10:
        /*0040*/ 	.word	index@(_Z6_erodePcS_iiiPi)
        /*0044*/ 	.word	0x00000000
.L_11:


//--------------------- .nv.compat                --------------------------
	.section	.nv.compat,"",@"SHT_CUDA_COMPAT_INFO"
	.align	4
        /*0000*/ 	.byte	0x02, 0x09, 0x00, 0x00, 0x02, 0x02, 0x01, 0x00, 0x02, 0x05, 0x05, 0x00, 0x03, 0x07, 0x01, 0x01
        /*0010*/ 	.byte	0x02, 0x03, 0x00, 0x00, 0x02, 0x06, 0x01, 0x00, 0x04, 0x0b, 0x08, 0x00, 0x09, 0x00, 0x00, 0x00
        /*0020*/ 	.byte	0x00, 0x00, 0x00, 0x00


//--------------------- .nv.info._Z7_dilatePcS_iiiPi --------------------------
	.section	.nv.info._Z7_dilatePcS_iiiPi,"",@"SHT_CUDA_INFO"
	.sectionflags	@""
	.align	4


	//----- nvinfo : EIATTR_CUDA_API_VERSION
	.align		4
        /*0000*/ 	.byte	0x04, 0x37
        /*0002*/ 	.short	(.L_13 - .L_12)
.L_12:
        /*0004*/ 	.word	0x00000082


	//----- nvinfo : EIATTR_KPARAM_INFO
	.align		4
.L_13:
        /*0008*/ 	.byte	0x04, 0x17
        /*000a*/ 	.short	(.L_15 - .L_14)
.L_14:
        /*000c*/ 	.word	0x00000000
        /*0010*/ 	.short	0x0005
        /*0012*/ 	.short	0x0020
        /*0014*/ 	.byte	0x00, 0xf5, 0x21, 0x00


	//----- nvinfo : EIATTR_KPARAM_INFO
	.align		4
.L_15:
        /*0018*/ 	.byte	0x04, 0x17
        /*001a*/ 	.short	(.L_17 - .L_16)
.L_16:
        /*001c*/ 	.word	0x00000000
        /*0020*/ 	.short	0x0004
        /*0022*/ 	.short	0x0018
        /*0024*/ 	.byte	0x00, 0xf0, 0x11, 0x00


	//----- nvinfo : EIATTR_KPARAM_INFO
	.align		4
.L_17:
        /*0028*/ 	.byte	0x04, 0x17
        /*002a*/ 	.short	(.L_19 - .L_18)
.L_18:
        /*002c*/ 	.word	0x00000000
        /*0030*/ 	.short	0x0003
        /*0032*/ 	.short	0x0014
        /*0034*/ 	.byte	0x00, 0xf0, 0x11, 0x00


	//----- nvinfo : EIATTR_KPARAM_INFO
	.align		4
.L_19:
        /*0038*/ 	.byte	0x04, 0x17
        /*003a*/ 	.short	(.L_21 - .L_20)
.L_20:
        /*003c*/ 	.word	0x00000000
        /*0040*/ 	.short	0x0002
        /*0042*/ 	.short	0x0010
        /*0044*/ 	.byte	0x00, 0xf0, 0x11, 0x00


	//----- nvinfo : EIATTR_KPARAM_INFO
	.align		4
.L_21:
        /*0048*/ 	.byte	0x04, 0x17
        /*004a*/ 	.short	(.L_23 - .L_22)
.L_22:
        /*004c*/ 	.word	0x00000000
        /*0050*/ 	.short	0x0001
        /*0052*/ 	.short	0x0008
        /*0054*/ 	.byte	0x00, 0xf5, 0x21, 0x00


	//----- nvinfo : EIATTR_KPARAM_INFO
	.align		4
.L_23:
        /*0058*/ 	.byte	0x04, 0x17
        /*005a*/ 	.short	(.L_25 - .L_24)
.L_24:
        /*005c*/ 	.word	0x00000000
        /*0060*/ 	.short	0x0000
        /*0062*/ 	.short	0x0000
        /*0064*/ 	.byte	0x00, 0xf5, 0x21, 0x00


	//----- nvinfo : EIATTR_SPARSE_MMA_MASK
	.align		4
.L_25:
        /*0068*/ 	.byte	0x03, 0x50
        /*006a*/ 	.short	0x0000


	//----- nvinfo : EIATTR_MAXREG_COUNT
	.align		4
        /*006c*/ 	.byte	0x03, 0x1b
        /*006e*/ 	.short	0x00ff


	//----- nvinfo : EIATTR_MERCURY_ISA_VERSION
	.align		4
        /*0070*/ 	.byte	0x03, 0x5f
        /*0072*/ 	.short	0x0101


	//----- nvinfo : EIATTR_VRC_CTA_INIT_COUNT
	.align		4
        /*0074*/ 	.byte	0x02, 0x4a
	.zero		1
	.zero		1


	//----- nvinfo : EIATTR_EXIT_INSTR_OFFSETS
	.align		4
        /*0078*/ 	.byte	0x04, 0x1c
        /*007a*/ 	.short	(.L_27 - .L_26)


	//   ....[0]....
.L_26:
        /*007c*/ 	.word	0x00000210


	//   ....[1]....
        /*0080*/ 	.word	0x00000270


	//   ....[2]....
        /*0084*/ 	.word	0x00001480


	//   ....[3]....
        /*0088*/ 	.word	0x000014d0


	//----- nvinfo : EIATTR_CBANK_PARAM_SIZE
	.align		4
.L_27:
        /*008c*/ 	.byte	0x03, 0x19
        /*008e*/ 	.short	0x0028


	//----- nvinfo : EIATTR_PARAM_CBANK
	.align		4
        /*0090*/ 	.byte	0x04, 0x0a
        /*0092*/ 	.short	(.L_29 - .L_28)
	.align		4
.L_28:
        /*0094*/ 	.word	index@(.nv.constant0._Z7_dilatePcS_iiiPi)
        /*0098*/ 	.short	0x0380
        /*009a*/ 	.short	0x0028


	//----- nvinfo : EIATTR_SW_WAR
	.align		4
.L_29:
        /*009c*/ 	.byte	0x04, 0x36
        /*009e*/ 	.short	(.L_31 - .L_30)
.L_30:
        /*00a0*/ 	.word	0x00000008
.L_31:


//--------------------- .nv.info._Z6_erodePcS_iiiPi --------------------------
	.section	.nv.info._Z6_erodePcS_iiiPi,"",@"SHT_CUDA_INFO"
	.sectionflags	@""
	.align	4


	//----- nvinfo : EIATTR_CUDA_API_VERSION
	.align		4
        /*0000*/ 	.byte	0x04, 0x37
        /*0002*/ 	.short	(.L_33 - .L_32)
.L_32:
        /*0004*/ 	.word	0x00000082


	//----- nvinfo : EIATTR_KPARAM_INFO
	.align		4
.L_33:
        /*0008*/ 	.byte	0x04, 0x17
        /*000a*/ 	.short	(.L_35 - .L_34)
.L_34:
        /*000c*/ 	.word	0x00000000
        /*0010*/ 	.short	0x0005
        /*0012*/ 	.short	0x0020
        /*0014*/ 	.byte	0x00, 0xf5, 0x21, 0x00


	//----- nvinfo : EIATTR_KPARAM_INFO
	.align		4
.L_35:
        /*0018*/ 	.byte	0x04, 0x17
        /*001a*/ 	.short	(.L_37 - .L_36)
.L_36:
        /*001c*/ 	.word	0x00000000
        /*0020*/ 	.short	0x0004
        /*0022*/ 	.short	0x0018
        /*0024*/ 	.byte	0x00, 0xf0, 0x11, 0x00


	//----- nvinfo : EIATTR_KPARAM_INFO
	.align		4
.L_37:
        /*0028*/ 	.byte	0x04, 0x17
        /*002a*/ 	.short	(.L_39 - .L_38)
.L_38:
        /*002c*/ 	.word	0x00000000
        /*0030*/ 	.short	0x0003
        /*0032*/ 	.short	0x0014
        /*0034*/ 	.byte	0x00, 0xf0, 0x11, 0x00


	//----- nvinfo : EIATTR_KPARAM_INFO
	.align		4
.L_39:
        /*0038*/ 	.byte	0x04, 0x17
        /*003a*/ 	.short	(.L_41 - .L_40)
.L_40:
        /*003c*/ 	.word	0x00000000
        /*0040*/ 	.short	0x0002
        /*0042*/ 	.short	0x0010
        /*0044*/ 	.byte	0x00, 0xf0, 0x11, 0x00


	//----- nvinfo : EIATTR_KPARAM_INFO
	.align		4
.L_41:
        /*0048*/ 	.byte	0x04, 0x17
        /*004a*/ 	.short	(.L_43 - .L_42)
.L_42:
        /*004c*/ 	.word	0x00000000
        /*0050*/ 	.short	0x0001
        /*0052*/ 	.short	0x0008
        /*0054*/ 	.byte	0x00, 0xf5, 0x21, 0x00


	//----- nvinfo : EIATTR_KPARAM_INFO
	.align		4
.L_43:
        /*0058*/ 	.byte	0x04, 0x17
        /*005a*/ 	.short	(.L_45 - .L_44)
.L_44:
        /*005c*/ 	.word	0x00000000
        /*0060*/ 	.short	0x0000
        /*0062*/ 	.short	0x0000
        /*0064*/ 	.byte	0x00, 0xf5, 0x21, 0x00


	//----- nvinfo : EIATTR_SPARSE_MMA_MASK
	.align		4
.L_45:
        /*0068*/ 	.byte	0x03, 0x50
        /*006a*/ 	.short	0x0000


	//----- nvinfo : EIATTR_MAXREG_COUNT
	.align		4
        /*006c*/ 	.byte	0x03, 0x1b
        /*006e*/ 	.short	0x00ff


	//----- nvinfo : EIATTR_MERCURY_ISA_VERSION
	.align		4
        /*0070*/ 	.byte	0x03, 0x5f
        /*0072*/ 	.short	0x0101


	//----- nvinfo : EIATTR_VRC_CTA_INIT_COUNT
	.align		4
        /*0074*/ 	.byte	0x02, 0x4a
	.zero		1
	.zero		1


	//----- nvinfo : EIATTR_EXIT_INSTR_OFFSETS
	.align		4
        /*0078*/ 	.byte	0x04, 0x1c
        /*007a*/ 	.short	(.L_47 - .L_46)


	//   ....[0]....
.L_46:
        /*007c*/ 	.word	0x00000210


	//   ....[1]....
        /*0080*/ 	.word	0x00000270


	//   ....[2]....
        /*0084*/ 	.word	0x00001490


	//   ....[3]....
        /*0088*/ 	.word	0x000014e0


	//----- nvinfo : EIATTR_CBANK_PARAM_SIZE
	.align		4
.L_47:
        /*008c*/ 	.byte	0x03, 0x19
        /*008e*/ 	.short	0x0028


	//----- nvinfo : EIATTR_PARAM_CBANK
	.align		4
        /*0090*/ 	.byte	0x04, 0x0a
        /*0092*/ 	.short	(.L_49 - .L_48)
	.align		4
.L_48:
        /*0094*/ 	.word	index@(.nv.constant0._Z6_erodePcS_iiiPi)
        /*0098*/ 	.short	0x0380
        /*009a*/ 	.short	0x0028


	//----- nvinfo : EIATTR_SW_WAR
	.align		4
.L_49:
        /*009c*/ 	.byte	0x04, 0x36
        /*009e*/ 	.short	(.L_51 - .L_50)
.L_50:
        /*00a0*/ 	.word	0x00000008
.L_51:


//--------------------- .nv.callgraph             --------------------------
	.section	.nv.callgraph,"",@"SHT_CUDA_CALLGRAPH"
	.align	4
	.sectionentsize	8
	.align		4
        /*0000*/ 	.word	0x00000000
	.align		4
        /*0004*/ 	.word	0xffffffff
	.align		4
        /*0008*/ 	.word	0x00000000
	.align		4
        /*000c*/ 	.word	0xfffffffe
	.align		4
        /*0010*/ 	.word	0x00000000
	.align		4
        /*0014*/ 	.word	0xfffffffd
	.align		4
        /*0018*/ 	.word	0x00000000
	.align		4
        /*001c*/ 	.word	0xfffffffc


//--------------------- .text._Z7_dilatePcS_iiiPi --------------------------
	.section	.text._Z7_dilatePcS_iiiPi,"ax",@progbits
	.align	128
        .global         _Z7_dilatePcS_iiiPi
        .type           _Z7_dilatePcS_iiiPi,@function
        .size           _Z7_dilatePcS_iiiPi,(.L_x_13 - _Z7_dilatePcS_iiiPi)
        .other          _Z7_dilatePcS_iiiPi,@"STO_CUDA_ENTRY STV_DEFAULT"
_Z7_dilatePcS_iiiPi:
.text._Z7_dilatePcS_iiiPi:
[----:B------:R-:W-:Y:S01]  /*0000*/  LDC R1, c[0x0][0x37c] ;  /* 0x0000df00ff017b82 */ /* 0x000fe20000000800 */
[----:B------:R-:W0:Y:S01]  /*0010*/  LDCU UR5, c[0x0][0x390] ;  /* 0x00007200ff0577ac */ /* 0x000e220008000800 */
[----:B------:R-:W1:Y:S06]  /*0020*/  S2R R6, SR_TID.X ;  /* 0x0000000000067919 */ /* 0x000e6c0000002100 */
[----:B------:R-:W1:Y:S01]  /*0030*/  S2UR UR4, SR_CTAID.X ;  /* 0x00000000000479c3 */ /* 0x000e620000002500 */
[----:B------:R-:W2:Y:S07]  /*0040*/  LDCU UR12, c[0x0][0x398] ;  /* 0x00007300ff0c77ac */ /* 0x000eae0008000800 */
[----:B------:R-:W1:Y:S01]  /*0050*/  LDC R5, c[0x0][0x360] ;  /* 0x0000d800ff057b82 */ /* 0x000e620000000800 */
[----:B0-----:R-:W0:Y:S01]  /*0060*/  I2F.U32.RP R0, UR5 ;  /* 0x0000000500007d06 */ /* 0x001e220008209000 */
[----:B------:R-:W-:-:S07]  /*0070*/  ISETP.NE.U32.AND P2, PT, RZ, UR5, PT ;  /* 0x00000005ff007c0c */ /* 0x000fce000bf45070 */
[----:B0-----:R-:W0:Y:S02]  /*0080*/  MUFU.RCP R0, R0 ;  /* 0x0000000000007308 */ /* 0x001e240000001000 */
[----:B0-----:R-:W-:-:S06]  /*0090*/  VIADD R2, R0, 0xffffffe ;  /* 0x0ffffffe00027836 */ /* 0x001fcc0000000000 */
[----:B------:R0:W3:Y:S02]  /*00a0*/  F2I.FTZ.U32.TRUNC.NTZ R3, R2 ;  /* 0x0000000200037305 */ /* 0x0000e4000021f000 */
[----:B0-----:R-:W-:Y:S02]  /*00b0*/  IMAD.MOV.U32 R2, RZ, RZ, RZ ;  /* 0x000000ffff027224 */ /* 0x001fe400078e00ff */
[----:B---3--:R-:W-:-:S04]  /*00c0*/  IMAD.MOV R7, RZ, RZ, -R3 ;  /* 0x000000ffff077224 */ /* 0x008fc800078e0a03 */
[----:B------:R-:W-:-:S04]  /*00d0*/  IMAD R7, R7, UR5, RZ ;  /* 0x0000000507077c24 */ /* 0x000fc8000f8e02ff */
[----:B------:R-:W-:-:S04]  /*00e0*/  IMAD.HI.U32 R4, R3, R7, R2 ;  /* 0x0000000703047227 */ /* 0x000fc800078e0002 */
[----:B-1----:R-:W-:Y:S01]  /*00f0*/  IMAD R3, R5, UR4, R6 ;  /* 0x0000000405037c24 */ /* 0x002fe2000f8e0206 */
[----:B--2---:R-:W-:-:S03]  /*0100*/  ULEA.HI UR4, UR12, UR12, URZ, 0x1 ;  /* 0x0000000c0c047291 */ /* 0x004fc6000f8f08ff */
[----:B------:R-:W-:Y:S01]  /*0110*/  IMAD.HI.U32 R4, R4, R3, RZ ;  /* 0x0000000304047227 */ /* 0x000fe200078e00ff */
[----:B------:R-:W-:-:S04]  /*0120*/  USHF.R.S32.HI UR4, URZ, 0x1, UR4 ;  /* 0x00000001ff047899 */ /* 0x000fc80008011404 */
[----:B------:R-:W-:-:S05]  /*0130*/  IADD3 R0, PT, PT, -R4, RZ, RZ ;  /* 0x000000ff04007210 */ /* 0x000fca0007ffe1ff */
[----:B------:R-:W-:-:S05]  /*0140*/  IMAD R0, R0, UR5, R3 ;  /* 0x0000000500007c24 */ /* 0x000fca000f8e0203 */
[----:B------:R-:W-:-:S13]  /*0150*/  ISETP.GE.U32.AND P0, PT, R0, UR5, PT ;  /* 0x0000000500007c0c */ /* 0x000fda000bf06070 */
[----:B------:R-:W-:Y:S02]  /*0160*/  @P0 VIADD R0, R0, -UR5 ;  /* 0x8000000500000c36 */ /* 0x000fe40008000000 */
[----:B------:R-:W-:-:S03]  /*0170*/  @P0 VIADD R4, R4, 0x1 ;  /* 0x0000000104040836 */ /* 0x000fc60000000000 */
[----:B------:R-:W-:-:S13]  /*0180*/  ISETP.GE.U32.AND P1, PT, R0, UR5, PT ;  /* 0x0000000500007c0c */ /* 0x000fda000bf26070 */
[----:B------:R-:W-:Y:S01]  /*0190*/  @P1 VIADD R4, R4, 0x1 ;  /* 0x0000000104041836 */ /* 0x000fe20000000000 */
[----:B------:R-:W-:-:S04]  /*01a0*/  @!P2 LOP3.LUT R4, RZ, UR5, RZ, 0x33, !PT ;  /* 0x00000005ff04ac12 */ /* 0x000fc8000f8e33ff */
[C---:B------:R-:W-:Y:S01]  /*01b0*/  IADD3 R0, PT, PT, -R4.reuse, RZ, RZ ;  /* 0x000000ff04007210 */ /* 0x040fe20007ffe1ff */
[----:B------:R-:W-:-:S04]  /*01c0*/  VIADD R5, R4, -UR4 ;  /* 0x8000000404057c36 */ /* 0x000fc80008000000 */
[----:B------:R-:W-:-:S04]  /*01d0*/  IMAD R0, R0, UR5, R3 ;  /* 0x0000000500007c24 */ /* 0x000fc8000f8e0203 */
[----:B------:R-:W-:-:S05]  /*01e0*/  VIADD R2, R0, -UR4 ;  /* 0x8000000400027c36 */ /* 0x000fca0008000000 */
[----:B------:R-:W-:-:S04]  /*01f0*/  LOP3.LUT R2, R5, R2, RZ, 0xfc, !PT ;  /* 0x0000000205027212 */ /* 0x000fc800078efcff */
[----:B------:R-:W-:-:S13]  /*0200*/  ISETP.GE.AND P0, PT, R2, RZ, PT ;  /* 0x000000ff0200720c */ /* 0x000fda0003f06270 */
[----:B------:R-:W-:Y:S05]  /*0210*/  @!P0 EXIT ;  /* 0x000000000000894d */ /* 0x000fea0003800000 */
[----:B------:R-:W0:Y:S01]  /*0220*/  LDCU UR6, c[0x0][0x394] ;  /* 0x00007280ff0677ac */ /* 0x000e220008000800 */
[----:B------:R-:W-:Y:S01]  /*0230*/  VIADD R4, R4, UR4 ;  /* 0x0000000404047c36 */ /* 0x000fe20008000000 */
[----:B------:R-:W-:-:S04]  /*0240*/  IADD3 R0, PT, PT, R0, UR4, RZ ;  /* 0x0000000400007c10 */ /* 0x000fc8000fffe0ff */
[----:B0-----:R-:W-:-:S04]  /*0250*/  ISETP.GT.AND P0, PT, R4, UR6, PT ;  /* 0x0000000604007c0c */ /* 0x001fc8000bf04270 */
[----:B------:R-:W-:-:S13]  /*0260*/  ISETP.GT.OR P0, PT, R0, UR5, P0 ;  /* 0x0000000500007c0c */ /* 0x000fda0008704670 */
[----:B------:R-:W-:Y:S05]  /*0270*/  @P0 EXIT ;  /* 0x000000000000094d */ /* 0x000fea0003800000 */
[----:B------:R-:W-:Y:S01]  /*0280*/  UISETP.NE.AND UP0, UPT, UR12, URZ, UPT ;  /* 0x000000ff0c00728c */ /* 0x000fe2000bf05270 */
[----:B------:R-:W0:Y:S08]  /*0290*/  LDCU.64 UR10, c[0x0][0x358] ;  /* 0x00006b00ff0a77ac */ /* 0x000e300008000a00 */
[----:B------:R-:W-:Y:S05]  /*02a0*/  BRA.U !UP0, `(.L_x_0) ;  /* 0x0000001108787547 */ /* 0x000fea000b800000 */
[----:B------:R-:W-:Y:S01]  /*02b0*/  UIMAD UR5, UR12, UR12, URZ ;  /* 0x0000000c0c0572a4 */ /* 0x000fe2000f8e02ff */
[----:B------:R-:W-:Y:S02]  /*02c0*/  IMAD.MOV.U32 R0, RZ, RZ, RZ ;  /* 0x000000ffff007224 */ /* 0x000fe400078e00ff */
[----:B------:R-:W-:Y:S01]  /*02d0*/  IMAD.MOV.U32 R2, RZ, RZ, RZ ;  /* 0x000000ffff027224 */ /* 0x000fe200078e00ff */
[----:B------:R-:W-:Y:S02]  /*02e0*/  UISETP.GE.U32.AND UP1, UPT, UR5, 0x10, UPT ;  /* 0x000000100500788c */ /* 0x000fe4000bf26070 */
[----:B------:R-:W-:-:S04]  /*02f0*/  UISETP.LT.U32.AND UP0, UPT, UR5, 0x1, UPT ;  /* 0x000000010500788c */ /* 0x000fc8000bf01070 */
[----:B------:R-:W-:-:S04]  /*0300*/  USEL UR4, UR5, 0x1, !UP0 ;  /* 0x0000000105047887 */ /* 0x000fc8000c000000 */
[----:B------:R-:W-:-:S04]  /*0310*/  ULOP3.LUT UR8, UR4, 0xd, URZ, 0xc0, !UPT ;  /* 0x0000000d04087892 */ /* 0x000fc8000f8ec0ff */
[----:B------:R-:W-:Y:S01]  /*0320*/  UISETP.NE.AND UP0, UPT, UR8, URZ, UPT ;  /* 0x000000ff0800728c */ /* 0x000fe2000bf05270 */
[----:B------:R-:W-:Y:S10]  /*0330*/  BRA.U !UP1, `(.L_x_1) ;  /* 0x00000009093c7547 */ /* 0x000ff4000b800000 */
[----:B------:R-:W1:Y:S01]  /*0340*/  LDCU.64 UR6, c[0x0][0x3a0] ;  /* 0x00007400ff0677ac */ /* 0x000e620008000a00 */
[----:B------:R-:W-:Y:S01]  /*0350*/  IMAD.MOV.U32 R2, RZ, RZ, RZ ;  /* 0x000000ffff027224 */ /* 0x000fe200078e00ff */
[----:B------:R-:W-:Y:S01]  /*0360*/  ULOP3.LUT UR9, UR4, 0xfffffff0, URZ, 0xc0, !UPT ;  /* 0xfffffff004097892 */ /* 0x000fe2000f8ec0ff */
[----:B------:R-:W2:Y:S05]  /*0370*/  LDCU.64 UR14, c[0x0][0x380] ;  /* 0x00007000ff0e77ac */ /* 0x000eaa0008000a00 */
[----:B------:R-:W-:Y:S01]  /*0380*/  MOV R0, UR9 ;  /* 0x0000000900007c02 */ /* 0x000fe20008000f00 */
[----:B-1----:R-:W-:-:S04]  /*0390*/  UIADD3 UR5, UP1, UPT, UR6, 0x20, URZ ;  /* 0x0000002006057890 */ /* 0x002fc8000ff3e0ff */
[----:B------:R-:W-:Y:S02]  /*03a0*/  UIADD3.X UR6, UPT, UPT, URZ, UR7, URZ, UP1, !UPT ;  /* 0x00000007ff067290 */ /* 0x000fe40008ffe4ff */
[----:B------:R-:W-:Y:S01]  /*03b0*/  IMAD.U32 R12, RZ, RZ, UR5 ;  /* 0x00000005ff0c7e24 */ /* 0x000fe2000f8e00ff */
[----:B------:R-:W-:-:S03]  /*03c0*/  UIADD3 UR7, UPT, UPT, -UR9, URZ, URZ ;  /* 0x000000ff09077290 */ /* 0x000fc6000fffe1ff */
[----:B--2---:R-:W-:-:S09]  /*03d0*/  IMAD.U32 R13, RZ, RZ, UR6 ;  /* 0x00000006ff0d7e24 */ /* 0x004fd2000f8e00ff */
.L_x_2:
[----:B0-----:R-:W2:Y:S04]  /*03e0*/  LDG.E R4, desc[UR10][R12.64+-0x20] ;  /* 0xffffe00a0c047981 */ /* 0x001ea8000c1e1900 */
[----:B------:R-:W3:Y:S04]  /*03f0*/  LDG.E R14, desc[UR10][R12.64+-0x1c] ;  /* 0xffffe40a0c0e7981 */ /* 0x000ee8000c1e1900 */
[----:B------:R-:W4:Y:S04]  /*0400*/  LDG.E R11, desc[UR10][R12.64+-0x18] ;  /* 0xffffe80a0c0b7981 */ /* 0x000f28000c1e1900 */
[----:B------:R-:W5:Y:S04]  /*0410*/  LDG.E R10, desc[UR10][R12.64+-0x14] ;  /* 0xffffec0a0c0a7981 */ /* 0x000f68000c1e1900 */
        /* <DEDUP_REMOVED lines=11> */
[----:B------:R-:W5:Y:S01]  /*04d0*/  LDG.E R22, desc[UR10][R12.64+0x1c] ;  /* 0x00001c0a0c167981 */ /* 0x000f62000c1e1900 */
[C---:B--2---:R-:W-:Y:S01]  /*04e0*/  IMAD.IADD R4, R3.reuse, 0x1, R4 ;  /* 0x0000000103047824 */ /* 0x044fe200078e0204 */
[----:B---3--:R-:W-:-:S04]  /*04f0*/  IADD3 R14, PT, PT, R3, R14, RZ ;  /* 0x0000000e030e7210 */ /* 0x008fc80007ffe0ff */
[----:B------:R-:W-:-:S05]  /*0500*/  IADD3 R6, P0, PT, R4, UR14, RZ ;  /* 0x0000000e04067c10 */ /* 0x000fca000ff1e0ff */
[----:B------:R-:W-:Y:S01]  /*0510*/  IMAD.X R7, RZ, RZ, UR15, P0 ;  /* 0x0000000fff077e24 */ /* 0x000fe200080e06ff */
[----:B------:R-:W-:Y:S01]  /*0520*/  IADD3 R20, P0, PT, R14, UR14, RZ ;  /* 0x0000000e0e147c10 */ /* 0x000fe2000ff1e0ff */
[----:B----4-:R-:W-:-:S03]  /*0530*/  IMAD.IADD R11, R3, 0x1, R11 ;  /* 0x00000001030b7824 */ /* 0x010fc600078e020b */
[----:B------:R0:W2:Y:S01]  /*0540*/  LDG.E.U8 R4, desc[UR10][R6.64] ;  /* 0x0000000a06047981 */ /* 0x0000a2000c1e1100 */
[----:B------:R-:W-:Y:S01]  /*0550*/  IMAD.X R21, RZ, RZ, UR15, P0 ;  /* 0x0000000fff157e24 */ /* 0x000fe200080e06ff */
[----:B-----5:R-:W-:Y:S02]  /*0560*/  IADD3 R10, PT, PT, R3, R10, RZ ;  /* 0x0000000a030a7210 */ /* 0x020fe40007ffe0ff */
[----:B0-----:R-:W-:Y:S02]  /*0570*/  IADD3 R6, P0, PT, R11, UR14, RZ ;  /* 0x0000000e0b067c10 */ /* 0x001fe4000ff1e0ff */
[----:B------:R-:W3:Y:S03]  /*0580*/  LDG.E.U8 R11, desc[UR10][R20.64] ;  /* 0x0000000a140b7981 */ /* 0x000ee6000c1e1100 */
[----:B------:R-:W-:Y:S01]  /*0590*/  IMAD.X R7, RZ, RZ, UR15, P0 ;  /* 0x0000000fff077e24 */ /* 0x000fe200080e06ff */
[----:B------:R-:W-:Y:S01]  /*05a0*/  IADD3 R14, P0, PT, R10, UR14, RZ ;  /* 0x0000000e0a0e7c10 */ /* 0x000fe2000ff1e0ff */
[----:B------:R-:W-:-:S03]  /*05b0*/  IMAD.IADD R9, R3, 0x1, R9 ;  /* 0x0000000103097824 */ /* 0x000fc600078e0209 */
[----:B------:R0:W4:Y:S01]  /*05c0*/  LDG.E.U8 R10, desc[UR10][R6.64] ;  /* 0x0000000a060a7981 */ /* 0x000122000c1e1100 */
[----:B------:R-:W-:Y:S01]  /*05d0*/  IMAD.X R15, RZ, RZ, UR15, P0 ;  /* 0x0000000fff0f7e24 */ /* 0x000fe200080e06ff */
[----:B------:R-:W-:Y:S02]  /*05e0*/  IADD3 R8, PT, PT, R3, R8, RZ ;  /* 0x0000000803087210 */ /* 0x000fe40007ffe0ff */
[----:B0-----:R-:W-:Y:S02]  /*05f0*/  IADD3 R6, P0, PT, R9, UR14, RZ ;  /* 0x0000000e09067c10 */ /* 0x001fe4000ff1e0ff */
[----:B------:R0:W5:Y:S03]  /*0600*/  LDG.E.U8 R9, desc[UR10][R14.64] ;  /* 0x0000000a0e097981 */ /* 0x000166000c1e1100 */
[----:B------:R-:W-:Y:S01]  /*0610*/  IMAD.X R7, RZ, RZ, UR15, P0 ;  /* 0x0000000fff077e24 */ /* 0x000fe200080e06ff */
[----:B------:R-:W-:Y:S01]  /*0620*/  IADD3 R20, P0, PT, R8, UR14, RZ ;  /* 0x0000000e08147c10 */ /* 0x000fe2000ff1e0ff */
[----:B------:R-:W-:-:S03]  /*0630*/  IMAD.IADD R18, R3, 0x1, R18 ;  /* 0x0000000103127824 */ /* 0x000fc600078e0212 */
[----:B------:R-:W5:Y:S01]  /*0640*/  LDG.E.U8 R8, desc[UR10][R6.64] ;  /* 0x0000000a06087981 */ /* 0x000f62000c1e1100 */
[----:B------:R-:W-:Y:S01]  /*0650*/  IMAD.X R21, RZ, RZ, UR15, P0 ;  /* 0x0000000fff157e24 */ /* 0x000fe200080e06ff */
[----:B------:R-:W-:Y:S02]  /*0660*/  IADD3 R18, P0, PT, R18, UR14, RZ ;  /* 0x0000000e12127c10 */ /* 0x000fe4000ff1e0ff */
[----:B------:R-:W-:-:S03]  /*0670*/  IADD3 R25, PT, PT, R3, R19, RZ ;  /* 0x0000001303197210 */ /* 0x000fc60007ffe0ff */
[----:B------:R-:W-:Y:S01]  /*0680*/  IMAD.X R19, RZ, RZ, UR15, P0 ;  /* 0x0000000fff137e24 */ /* 0x000fe200080e06ff */
[----:B------:R-:W5:Y:S01]  /*0690*/  LDG.E.U8 R7, desc[UR10][R20.64] ;  /* 0x0000000a14077981 */ /* 0x000f62000c1e1100 */
[----:B0-----:R-:W-:Y:S01]  /*06a0*/  IADD3 R14, P0, PT, R25, UR14, RZ ;  /* 0x0000000e190e7c10 */ /* 0x001fe2000ff1e0ff */
[C---:B------:R-:W-:Y:S02]  /*06b0*/  IMAD.IADD R5, R3.reuse, 0x1, R5 ;  /* 0x0000000103057824 */ /* 0x040fe400078e0205 */
[----:B------:R0:W5:Y:S02]  /*06c0*/  LDG.E.U8 R6, desc[UR10][R18.64] ;  /* 0x0000000a12067981 */ /* 0x000164000c1e1100 */
[----:B------:R-:W-:Y:S01]  /*06d0*/  IMAD.X R15, RZ, RZ, UR15, P0 ;  /* 0x0000000fff0f7e24 */ /* 0x000fe200080e06ff */
[----:B------:R-:W-:Y:S02]  /*06e0*/  IADD3 R23, PT, PT, R3, R23, RZ ;  /* 0x0000001703177210 */ /* 0x000fe40007ffe0ff */
[----:B0-----:R-:W-:-:S02]  /*06f0*/  IADD3 R18, P0, PT, R5, UR14, RZ ;  /* 0x0000000e05127c10 */ /* 0x001fc4000ff1e0ff */
[----:B------:R0:W5:Y:S03]  /*0700*/  LDG.E.U8 R5, desc[UR10][R14.64] ;  /* 0x0000000a0e057981 */ /* 0x000166000c1e1100 */
[----:B------:R-:W-:Y:S01]  /*0710*/  IMAD.X R19, RZ, RZ, UR15, P0 ;  /* 0x0000000fff137e24 */ /* 0x000fe200080e06ff */
[----:B------:R-:W-:Y:S01]  /*0720*/  IADD3 R20, P0, PT, R23, UR14, RZ ;  /* 0x0000000e17147c10 */ /* 0x000fe2000ff1e0ff */
[----:B------:R-:W-:-:S03]  /*0730*/  IMAD.IADD R16, R3, 0x1, R16 ;  /* 0x0000000103107824 */ /* 0x000fc600078e0210 */
[----:B------:R1:W5:Y:S01]  /*0740*/  LDG.E.U8 R23, desc[UR10][R18.64] ;  /* 0x0000000a12177981 */ /* 0x000362000c1e1100 */
[----:B------:R-:W-:Y:S01]  /*0750*/  IMAD.X R21, RZ, RZ, UR15, P0 ;  /* 0x0000000fff157e24 */ /* 0x000fe200080e06ff */
[----:B------:R-:W-:Y:S02]  /*0760*/  IADD3 R16, P0, PT, R16, UR14, RZ ;  /* 0x0000000e10107c10 */ /* 0x000fe4000ff1e0ff */
[----:B------:R-:W-:Y:S02]  /*0770*/  IADD3 R27, PT, PT, R3, R17, RZ ;  /* 0x00000011031b7210 */ /* 0x000fe40007ffe0ff */
[----:B------:R1:W5:Y:S01]  /*0780*/  LDG.E.U8 R25, desc[UR10][R20.64] ;  /* 0x0000000a14197981 */ /* 0x000362000c1e1100 */
[----:B------:R-:W-:Y:S01]  /*0790*/  IMAD.X R17, RZ, RZ, UR15, P0 ;  /* 0x0000000fff117e24 */ /* 0x000fe200080e06ff */
[----:B0-----:R-:W-:Y:S01]  /*07a0*/  IADD3 R14, P0, PT, R27, UR14, RZ ;  /* 0x0000000e1b0e7c10 */ /* 0x001fe2000ff1e0ff */
[----:B------:R-:W-:-:S03]  /*07b0*/  IMAD.IADD R28, R3, 0x1, R28 ;  /* 0x00000001031c7824 */ /* 0x000fc600078e021c */
[----:B------:R0:W5:Y:S01]  /*07c0*/  LDG.E.U8 R27, desc[UR10][R16.64] ;  /* 0x0000000a101b7981 */ /* 0x000162000c1e1100 */
[----:B------:R-:W-:Y:S01]  /*07d0*/  IMAD.X R15, RZ, RZ, UR15, P0 ;  /* 0x0000000fff0f7e24 */ /* 0x000fe200080e06ff */
[----:B-1----:R-:W-:Y:S02]  /*07e0*/  IADD3 R18, P0, PT, R28, UR14, RZ ;  /* 0x0000000e1c127c10 */ /* 0x002fe4000ff1e0ff */
[C---:B------:R-:W-:Y:S02]  /*07f0*/  IADD3 R26, PT, PT, R3.reuse, R26, RZ ;  /* 0x0000001a031a7210 */ /* 0x040fe40007ffe0ff */
[----:B------:R1:W5:Y:S01]  /*0800*/  LDG.E.U8 R28, desc[UR10][R14.64] ;  /* 0x0000000a0e1c7981 */ /* 0x000362000c1e1100 */
[----:B------:R-:W-:Y:S01]  /*0810*/  IMAD.X R19, RZ, RZ, UR15, P0 ;  /* 0x0000000fff137e24 */ /* 0x000fe200080e06ff */
[----:B------:R-:W-:Y:S01]  /*0820*/  IADD3 R20, P0, PT, R26, UR14, RZ ;  /* 0x0000000e1a147c10 */ /* 0x000fe2000ff1e0ff */
[----:B------:R-:W-:-:S03]  /*0830*/  IMAD.IADD R24, R3, 0x1, R24 ;  /* 0x0000000103187824 */ /* 0x000fc600078e0218 */
[----:B------:R-:W5:Y:S01]  /*0840*/  LDG.E.U8 R18, desc[UR10][R18.64] ;  /* 0x0000000a12127981 */ /* 0x000f62000c1e1100 */
[----:B------:R-:W-:Y:S01]  /*0850*/  IMAD.X R21, RZ, RZ, UR15, P0 ;  /* 0x0000000fff157e24 */ /* 0x000fe200080e06ff */
[----:B0-----:R-:W-:Y:S02]  /*0860*/  IADD3 R16, P0, PT, R24, UR14, RZ ;  /* 0x0000000e18107c10 */ /* 0x001fe4000ff1e0ff */
[----:B------:R-:W-:Y:S02]  /*0870*/  IADD3 R22, PT, PT, R3, R22, RZ ;  /* 0x0000001603167210 */ /* 0x000fe40007ffe0ff */
[----:B------:R-:W5:Y:S01]  /*0880*/  LDG.E.U8 R20, desc[UR10][R20.64] ;  /* 0x0000000a14147981 */ /* 0x000f62000c1e1100 */
[----:B------:R-:W-:Y:S01]  /*0890*/  IMAD.X R17, RZ, RZ, UR15, P0 ;  /* 0x0000000fff117e24 */ /* 0x000fe200080e06ff */
[----:B-1----:R-:W-:-:S04]  /*08a0*/  IADD3 R14, P0, PT, R22, UR14, RZ ;  /* 0x0000000e160e7c10 */ /* 0x002fc8000ff1e0ff */
[----:B------:R-:W5:Y:S01]  /*08b0*/  LDG.E.U8 R16, desc[UR10][R16.64] ;  /* 0x0000000a10107981 */ /* 0x000f62000c1e1100 */
[----:B------:R-:W-:-:S05]  /*08c0*/  IMAD.X R15, RZ, RZ, UR15, P0 ;  /* 0x0000000fff0f7e24 */ /* 0x000fca00080e06ff */
[----:B------:R-:W5:Y:S01]  /*08d0*/  LDG.E.U8 R14, desc[UR10][R14.64] ;  /* 0x0000000a0e0e7981 */ /* 0x000f62000c1e1100 */
[----:B------:R-:W-:-:S04]  /*08e0*/  UIADD3 UR7, UPT, UPT, UR7, 0x10, URZ ;  /* 0x0000001007077890 */ /* 0x000fc8000fffe0ff */
[----:B------:R-:W-:Y:S01]  /*08f0*/  UISETP.NE.AND UP1, UPT, UR7, URZ, UPT ;  /* 0x000000ff0700728c */ /* 0x000fe2000bf25270 */
[----:B--2---:R-:W-:Y:S01]  /*0900*/  ISETP.GT.U32.AND P0, PT, R4, 0x64, PT ;  /* 0x000000640400780c */ /* 0x004fe20003f04070 */
[----:B------:R-:W-:Y:S01]  /*0910*/  VIADD R4, R2, 0x1 ;  /* 0x0000000102047836 */ /* 0x000fe20000000000 */
[----:B---3--:R-:W-:-:S11]  /*0920*/  ISETP.GT.U32.AND P1, PT, R11, 0x64, PT ;  /* 0x000000640b00780c */ /* 0x008fd60003f24070 */
[----:B------:R-:W-:-:S05]  /*0930*/  @!P0 IADD3 R4, PT, PT, R2, RZ, RZ ;  /* 0x000000ff02048210 */ /* 0x000fca0007ffe0ff */
[----:B------:R-:W-:Y:S01]  /*0940*/  VIADD R2, R4, 0x1 ;  /* 0x0000000104027836 */ /* 0x000fe20000000000 */
[----:B----4-:R-:W-:Y:S01]  /*0950*/  ISETP.GT.U32.AND P0, PT, R10, 0x64, PT ;  /* 0x000000640a00780c */ /* 0x010fe20003f04070 */
[----:B------:R-:W-:-:S04]  /*0960*/  @!P1 IMAD.MOV R2, RZ, RZ, R4 ;  /* 0x000000ffff029224 */ /* 0x000fc800078e0204 */
[----:B------:R-:W-:Y:S01]  /*0970*/  VIADD R4, R2, 0x1 ;  /* 0x0000000102047836 */ /* 0x000fe20000000000 */
[----:B-----5:R-:W-:-:S07]  /*0980*/  ISETP.GT.U32.AND P1, PT, R9, 0x64, PT ;  /* 0x000000640900780c */ /* 0x020fce0003f24070 */
[----:B------:R-:W-:-:S05]  /*0990*/  @!P0 IADD3 R4, PT, PT, R2, RZ, RZ ;  /* 0x000000ff02048210 */ /* 0x000fca0007ffe0ff */
[----:B------:R-:W-:Y:S01]  /*09a0*/  VIADD R2, R4, 0x1 ;  /* 0x0000000104027836 */ /* 0x000fe20000000000 */
[----:B------:R-:W-:Y:S01]  /*09b0*/  ISETP.GT.U32.AND P0, PT, R8, 0x64, PT ;  /* 0x000000640800780c */ /* 0x000fe20003f04070 */
[----:B------:R-:W-:-:S04]  /*09c0*/  @!P1 IMAD.MOV R2, RZ, RZ, R4 ;  /* 0x000000ffff029224 */ /* 0x000fc800078e0204 */
[----:B------:R-:W-:Y:S01]  /*09d0*/  VIADD R4, R2, 0x1 ;  /* 0x0000000102047836 */ /* 0x000fe20000000000 */
[----:B------:R-:W-:-:S07]  /*09e0*/  ISETP.GT.U32.AND P1, PT, R7, 0x64, PT ;  /* 0x000000640700780c */ /* 0x000fce0003f24070 */
[----:B------:R-:W-:Y:S02]  /*09f0*/  @!P0 IADD3 R4, PT, PT, R2, RZ, RZ ;  /* 0x000000ff02048210 */ /* 0x000fe40007ffe0ff */
[----:B------:R-:W-:-:S03]  /*0a00*/  ISETP.GT.U32.AND P0, PT, R6, 0x64, PT ;  /* 0x000000640600780c */ /* 0x000fc60003f04070 */
[----:B------:R-:W-:Y:S02]  /*0a10*/  VIADD R2, R4, 0x1 ;  /* 0x0000000104027836 */ /* 0x000fe40000000000 */
[----:B------:R-:W-:Y:S01]  /*0a20*/  @!P1 IMAD.MOV R2, RZ, RZ, R4 ;  /* 0x000000ffff029224 */ /* 0x000fe200078e0204 */
[----:B------:R-:W-:-:S03]  /*0a30*/  ISETP.GT.U32.AND P1, PT, R5, 0x64, PT ;  /* 0x000000640500780c */ /* 0x000fc60003f24070 */
[----:B------:R-:W-:-:S04]  /*0a40*/  VIADD R4, R2, 0x1 ;  /* 0x0000000102047836 */ /* 0x000fc80000000000 */
[----:B------:R-:W-:-:S05]  /*0a50*/  @!P0 IADD3 R4, PT, PT, R2, RZ, RZ ;  /* 0x000000ff02048210 */ /* 0x000fca0007ffe0ff */
[----:B------:R-:W-:Y:S01]  /*0a60*/  VIADD R2, R4, 0x1 ;  /* 0x0000000104027836 */ /* 0x000fe20000000000 */
[----:B------:R-:W-:Y:S01]  /*0a70*/  ISETP.GT.U32.AND P0, PT, R23, 0x64, PT ;  /* 0x000000641700780c */ /* 0x000fe20003f04070 */
[----:B------:R-:W-:Y:S01]  /*0a80*/  @!P1 IMAD.MOV R2, RZ, RZ, R4 ;  /* 0x000000ffff029224 */ /* 0x000fe200078e0204 */
[----:B------:R-:W-:-:S03]  /*0a90*/  ISETP.GT.U32.AND P1, PT, R25, 0x64, PT ;  /* 0x000000641900780c */ /* 0x000fc60003f24070 */
[----:B------:R-:W-:-:S08]  /*0aa0*/  VIADD R4, R2, 0x1 ;  /* 0x0000000102047836 */ /* 0x000fd00000000000 */
[----:B------:R-:W-:Y:S02]  /*0ab0*/  @!P0 IADD3 R4, PT, PT, R2, RZ, RZ ;  /* 0x000000ff02048210 */ /* 0x000fe40007ffe0ff */
[----:B------:R-:W-:-:S03]  /*0ac0*/  ISETP.GT.U32.AND P0, PT, R27, 0x64, PT ;  /* 0x000000641b00780c */ /* 0x000fc60003f04070 */
[----:B------:R-:W-:Y:S02]  /*0ad0*/  VIADD R2, R4, 0x1 ;  /* 0x0000000104027836 */ /* 0x000fe40000000000 */
[----:B------:R-:W-:Y:S01]  /*0ae0*/  @!P1 IMAD.MOV R2, RZ, RZ, R4 ;  /* 0x000000ffff029224 */ /* 0x000fe200078e0204 */
[----:B------:R-:W-:-:S04]  /*0af0*/  ISETP.GT.U32.AND P1, PT, R28, 0x64, PT ;  /* 0x000000641c00780c */ /* 0x000fc80003f24070 */
[----:B------:R-:W-:-:S03]  /*0b00*/  IADD3 R4, PT, PT, R2, 0x1, RZ ;  /* 0x0000000102047810 */ /* 0x000fc60007ffe0ff */
[----:B------:R-:W-:Y:S01]  /*0b10*/  @!P0 IMAD.MOV R4, RZ, RZ, R2 ;  /* 0x000000ffff048224 */ /* 0x000fe200078e0202 */
[----:B------:R-:W-:-:S03]  /*0b20*/  ISETP.GT.U32.AND P0, PT, R18, 0x64, PT ;  /* 0x000000641200780c */ /* 0x000fc60003f04070 */
[C---:B------:R-:W-:Y:S02]  /*0b30*/  VIADD R2, R4.reuse, 0x1 ;  /* 0x0000000104027836 */ /* 0x040fe40000000000 */
[----:B------:R-:W-:Y:S02]  /*0b40*/  @!P1 IADD3 R2, PT, PT, R4, RZ, RZ ;  /* 0x000000ff04029210 */ /* 0x000fe40007ffe0ff */
[----:B------:R-:W-:-:S03]  /*0b50*/  ISETP.GT.U32.AND P1, PT, R20, 0x64, PT ;  /* 0x000000641400780c */ /* 0x000fc60003f24070 */
[----:B------:R-:W-:-:S03]  /*0b60*/  VIADD R4, R2, 0x1 ;  /* 0x0000000102047836 */ /* 0x000fc60000000000 */
[----:B------:R-:W-:Y:S01]  /*0b70*/  @!P0 IMAD.MOV R4, RZ, RZ, R2 ;  /* 0x000000ffff048224 */ /* 0x000fe200078e0202 */
[----:B------:R-:W-:-:S04]  /*0b80*/  ISETP.GT.U32.AND P0, PT, R16, 0x64, PT ;  /* 0x000000641000780c */ /* 0x000fc80003f04070 */
[----:B------:R-:W-:Y:S02]  /*0b90*/  IADD3 R2, PT, PT, R4, 0x1, RZ ;  /* 0x0000000104027810 */ /* 0x000fe40007ffe0ff */
[----:B------:R-:W-:Y:S01]  /*0ba0*/  @!P1 IMAD.MOV R2, RZ, RZ, R4 ;  /* 0x000000ffff029224 */ /* 0x000fe200078e0204 */
[----:B------:R-:W-:-:S03]  /*0bb0*/  ISETP.GT.U32.AND P1, PT, R14, 0x64, PT ;  /* 0x000000640e00780c */ /* 0x000fc60003f24070 */
[----:B------:R-:W-:-:S03]  /*0bc0*/  VIADD R4, R2, 0x1 ;  /* 0x0000000102047836 */ /* 0x000fc60000000000 */
[----:B------:R-:W-:Y:S02]  /*0bd0*/  @!P0 IADD3 R4, PT, PT, R2, RZ, RZ ;  /* 0x000000ff02048210 */ /* 0x000fe40007ffe0ff */
[----:B------:R-:W-:-:S03]  /*0be0*/  IADD3 R12, P0, PT, R12, 0x40, RZ ;  /* 0x000000400c0c7810 */ /* 0x000fc60007f1e0ff */
[C---:B------:R-:W-:Y:S02]  /*0bf0*/  VIADD R2, R4.reuse, 0x1 ;  /* 0x0000000104027836 */ /* 0x040fe40000000000 */
[----:B------:R-:W-:Y:S01]  /*0c00*/  IMAD.X R13, RZ, RZ, R13, P0 ;  /* 0x000000ffff0d7224 */ /* 0x000fe200000e060d */
[----:B------:R-:W-:Y:S01]  /*0c10*/  @!P1 IADD3 R2, PT, PT, R4, RZ, RZ ;  /* 0x000000ff04029210 */ /* 0x000fe20007ffe0ff */
[----:B------:R-:W-:Y:S06]  /*0c20*/  BRA.U UP1, `(.L_x_2) ;  /* 0xfffffff501ec7547 */ /* 0x000fec000b83ffff */
.L_x_1:
[----:B------:R-:W-:Y:S05]  /*0c30*/  BRA.U !UP0, `(.L_x_3) ;  /* 0x0000000508f87547 */ /* 0x000fea000b800000 */
[----:B------:R-:W-:Y:S02]  /*0c40*/  UISETP.GE.U32.AND UP0, UPT, UR8, 0x8, UPT ;  /* 0x000000080800788c */ /* 0x000fe4000bf06070 */
[----:B------:R-:W-:-:S04]  /*0c50*/  ULOP3.LUT UR5, UR4, 0x5, URZ, 0xc0, !UPT ;  /* 0x0000000504057892 */ /* 0x000fc8000f8ec0ff */
[----:B------:R-:W-:-:S03]  /*0c60*/  UISETP.NE.AND UP1, UPT, UR5, URZ, UPT ;  /* 0x000000ff0500728c */ /* 0x000fc6000bf25270 */
[----:B------:R-:W-:Y:S08]  /*0c70*/  BRA.U !UP0, `(.L_x_4) ;  /* 0x0000000508107547 */ /* 0x000ff0000b800000 */
[----:B------:R-:W1:Y:S01]  /*0c80*/  LDC.64 R10, c[0x0][0x3a0] ;  /* 0x0000e800ff0a7b82 */ /* 0x000e620000000a00 */
[----:B------:R-:W2:Y:S01]  /*0c90*/  LDCU.64 UR6, c[0x0][0x380] ;  /* 0x00007000ff0677ac */ /* 0x000ea20008000a00 */
[----:B-1----:R-:W-:-:S05]  /*0ca0*/  IMAD.WIDE.U32 R10, R0, 0x4, R10 ;  /* 0x00000004000a7825 */ /* 0x002fca00078e000a */
[----:B0-----:R-:W3:Y:S04]  /*0cb0*/  LDG.E R12, desc[UR10][R10.64] ;  /* 0x0000000a0a0c7981 */ /* 0x001ee8000c1e1900 */
[----:B------:R-:W4:Y:S04]  /*0cc0*/  LDG.E R14, desc[UR10][R10.64+0x4] ;  /* 0x0000040a0a0e7981 */ /* 0x000f28000c1e1900 */
[----:B------:R-:W5:Y:S04]  /*0cd0*/  LDG.E R16, desc[UR10][R10.64+0x8] ;  /* 0x0000080a0a107981 */ /* 0x000f68000c1e1900 */
[----:B------:R-:W5:Y:S04]  /*0ce0*/  LDG.E R18, desc[UR10][R10.64+0xc] ;  /* 0x00000c0a0a127981 */ /* 0x000f68000c1e1900 */
[----:B------:R-:W5:Y:S04]  /*0cf0*/  LDG.E R20, desc[UR10][R10.64+0x10] ;  /* 0x0000100a0a147981 */ /* 0x000f68000c1e1900 */
[----:B------:R-:W5:Y:S04]  /*0d00*/  LDG.E R8, desc[UR10][R10.64+0x14] ;  /* 0x0000140a0a087981 */ /* 0x000f68000c1e1900 */
[----:B------:R-:W5:Y:S04]  /*0d10*/  LDG.E R4, desc[UR10][R10.64+0x18] ;  /* 0x0000180a0a047981 */ /* 0x000f68000c1e1900 */
[----:B------:R0:W5:Y:S01]  /*0d20*/  LDG.E R6, desc[UR10][R10.64+0x1c] ;  /* 0x00001c0a0a067981 */ /* 0x000162000c1e1900 */
[----:B---3--:R-:W-:-:S02]  /*0d30*/  IMAD.IADD R12, R3, 0x1, R12 ;  /* 0x00000001030c7824 */ /* 0x008fc400078e020c */
[----:B----4-:R-:W-:-:S03]  /*0d40*/  IMAD.IADD R14, R3, 0x1, R14 ;  /* 0x00000001030e7824 */ /* 0x010fc600078e020e */
[----:B--2---:R-:W-:-:S04]  /*0d50*/  IADD3 R12, P0, PT, R12, UR6, RZ ;  /* 0x000000060c0c7c10 */ /* 0x004fc8000ff1e0ff */
[----:B------:R-:W-:Y:S02]  /*0d60*/  IADD3.X R13, PT, PT, RZ, UR7, RZ, P0, !PT ;  /* 0x00000007ff0d7c10 */ /* 0x000fe400087fe4ff */
[----:B------:R-:W-:Y:S01]  /*0d70*/  IADD3 R14, P0, PT, R14, UR6, RZ ;  /* 0x000000060e0e7c10 */ /* 0x000fe2000ff1e0ff */
[C---:B-----5:R-:W-:Y:S02]  /*0d80*/  IMAD.IADD R16, R3.reuse, 0x1, R16 ;  /* 0x0000000103107824 */ /* 0x060fe400078e0210 */
[----:B------:R1:W2:Y:S02]  /*0d90*/  LDG.E.U8 R5, desc[UR10][R12.64] ;  /* 0x0000000a0c057981 */ /* 0x0002a4000c1e1100 */
[----:B------:R-:W-:Y:S01]  /*0da0*/  IMAD.X R15, RZ, RZ, UR7, P0 ;  /* 0x00000007ff0f7e24 */ /* 0x000fe200080e06ff */
[----:B------:R-:W-:Y:S02]  /*0db0*/  IADD3 R16, P0, PT, R16, UR6, RZ ;  /* 0x0000000610107c10 */ /* 0x000fe4000ff1e0ff */
[----:B------:R-:W-:-:S02]  /*0dc0*/  IADD3 R18, PT, PT, R3, R18, RZ ;  /* 0x0000001203127210 */ /* 0x000fc40007ffe0ff */
[----:B------:R3:W4:Y:S01]  /*0dd0*/  LDG.E.U8 R7, desc[UR10][R14.64] ;  /* 0x0000000a0e077981 */ /* 0x000722000c1e1100 */
[----:B------:R-:W-:Y:S01]  /*0de0*/  IMAD.X R17, RZ, RZ, UR7, P0 ;  /* 0x00000007ff117e24 */ /* 0x000fe200080e06ff */
[----:B0-----:R-:W-:Y:S01]  /*0df0*/  IADD3 R10, P0, PT, R18, UR6, RZ ;  /* 0x00000006120a7c10 */ /* 0x001fe2000ff1e0ff */
[----:B------:R-:W-:-:S03]  /*0e00*/  IMAD.IADD R20, R3, 0x1, R20 ;  /* 0x0000000103147824 */ /* 0x000fc600078e0214 */
[----:B------:R0:W5:Y:S01]  /*0e10*/  LDG.E.U8 R9, desc[UR10][R16.64] ;  /* 0x0000000a10097981 */ /* 0x000162000c1e1100 */
[----:B------:R-:W-:Y:S01]  /*0e20*/  IADD3.X R11, PT, PT, RZ, UR7, RZ, P0, !PT ;  /* 0x00000007ff0b7c10 */ /* 0x000fe200087fe4ff */
[----:B------:R-:W-:Y:S01]  /*0e30*/  IMAD.IADD R8, R3, 0x1, R8 ;  /* 0x0000000103087824 */ /* 0x000fe200078e0208 */
[----:B-1----:R-:W-:-:S03]  /*0e40*/  IADD3 R12, P0, PT, R20, UR6, RZ ;  /* 0x00000006140c7c10 */ /* 0x002fc6000ff1e0ff */
[----:B------:R1:W5:Y:S02]  /*0e50*/  LDG.E.U8 R18, desc[UR10][R10.64] ;  /* 0x0000000a0a127981 */ /* 0x000364000c1e1100 */
[----:B------:R-:W-:Y:S01]  /*0e60*/  IMAD.X R13, RZ, RZ, UR7, P0 ;  /* 0x00000007ff0d7e24 */ /* 0x000fe200080e06ff */
[----:B---3--:R-:W-:Y:S02]  /*0e70*/  IADD3 R14, P0, PT, R8, UR6, RZ ;  /* 0x00000006080e7c10 */ /* 0x008fe4000ff1e0ff */
[C---:B------:R-:W-:Y:S02]  /*0e80*/  IADD3 R4, PT, PT, R3.reuse, R4, RZ ;  /* 0x0000000403047210 */ /* 0x040fe40007ffe0ff */
[----:B------:R-:W3:Y:S01]  /*0e90*/  LDG.E.U8 R12, desc[UR10][R12.64] ;  /* 0x0000000a0c0c7981 */ /* 0x000ee2000c1e1100 */
[----:B------:R-:W-:Y:S01]  /*0ea0*/  IMAD.X R15, RZ, RZ, UR7, P0 ;  /* 0x00000007ff0f7e24 */ /* 0x000fe200080e06ff */
[----:B0-----:R-:W-:Y:S01]  /*0eb0*/  IADD3 R16, P0, PT, R4, UR6, RZ ;  /* 0x0000000604107c10 */ /* 0x001fe2000ff1e0ff */
[----:B------:R-:W-:-:S03]  /*0ec0*/  IMAD.IADD R6, R3, 0x1, R6 ;  /* 0x0000000103067824 */ /* 0x000fc600078e0206 */
[----:B------:R-:W3:Y:S01]  /*0ed0*/  LDG.E.U8 R14, desc[UR10][R14.64] ;  /* 0x0000000a0e0e7981 */ /* 0x000ee2000c1e1100 */
[----:B------:R-:W-:Y:S02]  /*0ee0*/  IADD3.X R17, PT, PT, RZ, UR7, RZ, P0, !PT ;  /* 0x00000007ff117c10 */ /* 0x000fe400087fe4ff */
[----:B-1----:R-:W-:-:S03]  /*0ef0*/  IADD3 R10, P0, PT, R6, UR6, RZ ;  /* 0x00000006060a7c10 */ /* 0x002fc6000ff1e0ff */
[----:B------:R-:W3:Y:S02]  /*0f00*/  LDG.E.U8 R16, desc[UR10][R16.64] ;  /* 0x0000000a10107981 */ /* 0x000ee4000c1e1100 */
[----:B------:R-:W-:-:S05]  /*0f10*/  IMAD.X R11, RZ, RZ, UR7, P0 ;  /* 0x00000007ff0b7e24 */ /* 0x000fca00080e06ff */
[----:B------:R-:W3:Y:S01]  /*0f20*/  LDG.E.U8 R10, desc[UR10][R10.64] ;  /* 0x0000000a0a0a7981 */ /* 0x000ee2000c1e1100 */
[----:B------:R-:W-:Y:S02]  /*0f30*/  VIADD R4, R2, 0x1 ;  /* 0x0000000102047836 */ /* 0x000fe40000000000 */
[----:B------:R-:W-:Y:S01]  /*0f40*/  VIADD R0, R0, 0x8 ;  /* 0x0000000800007836 */ /* 0x000fe20000000000 */
[----:B--2---:R-:W-:Y:S02]  /*0f50*/  ISETP.GT.U32.AND P0, PT, R5, 0x64, PT ;  /* 0x000000640500780c */ /* 0x004fe40003f04070 */
[----:B----4-:R-:W-:-:S11]  /*0f60*/  ISETP.GT.U32.AND P1, PT, R7, 0x64, PT ;  /* 0x000000640700780c */ /* 0x010fd60003f24070 */
[----:B------:R-:W-:Y:S02]  /*0f70*/  @!P0 IADD3 R4, PT, PT, R2, RZ, RZ ;  /* 0x000000ff02048210 */ /* 0x000fe40007ffe0ff */
[----:B-----5:R-:W-:-:S03]  /*0f80*/  ISETP.GT.U32.AND P0, PT, R9, 0x64, PT ;  /* 0x000000640900780c */ /* 0x020fc60003f04070 */
[----:B------:R-:W-:Y:S02]  /*0f90*/  VIADD R2, R4, 0x1 ;  /* 0x0000000104027836 */ /* 0x000fe40000000000 */
[----:B------:R-:W-:Y:S01]  /*0fa0*/  @!P1 IMAD.MOV R2, RZ, RZ, R4 ;  /* 0x000000ffff029224 */ /* 0x000fe200078e0204 */
[----:B------:R-:W-:-:S04]  /*0fb0*/  ISETP.GT.U32.AND P1, PT, R18, 0x64, PT ;  /* 0x000000641200780c */ /* 0x000fc80003f24070 */
[----:B------:R-:W-:-:S03]  /*0fc0*/  IADD3 R4, PT, PT, R2, 0x1, RZ ;  /* 0x0000000102047810 */ /* 0x000fc60007ffe0ff */
[----:B------:R-:W-:Y:S01]  /*0fd0*/  @!P0 IMAD.MOV R4, RZ, RZ, R2 ;  /* 0x000000ffff048224 */ /* 0x000fe200078e0202 */
[----:B---3--:R-:W-:-:S03]  /*0fe0*/  ISETP.GT.U32.AND P0, PT, R12, 0x64, PT ;  /* 0x000000640c00780c */ /* 0x008fc60003f04070 */
        /* <DEDUP_REMOVED lines=10> */
[----:B------:R-:W-:-:S05]  /*1090*/  @!P0 IADD3 R4, PT, PT, R2, RZ, RZ ;  /* 0x000000ff02048210 */ /* 0x000fca0007ffe0ff */
[C---:B------:R-:W-:Y:S02]  /*10a0*/  VIADD R2, R4.reuse, 0x1 ;  /* 0x0000000104027836 */ /* 0x040fe40000000000 */
[----:B------:R-:W-:-:S07]  /*10b0*/  @!P1 IADD3 R2, PT, PT, R4, RZ, RZ ;  /* 0x000000ff04029210 */ /* 0x000fce0007ffe0ff */
.L_x_4:
[----:B------:R-:W-:Y:S05]  /*10c0*/  BRA.U !UP1, `(.L_x_3) ;  /* 0x0000000109d47547 */ /* 0x000fea000b800000 */
[----:B------:R-:W-:Y:S02]  /*10d0*/  UISETP.GE.U32.AND UP0, UPT, UR5, 0x4, UPT ;  /* 0x000000040500788c */ /* 0x000fe4000bf06070 */
[----:B------:R-:W-:-:S04]  /*10e0*/  ULOP3.LUT UR4, UR4, 0x1, URZ, 0xc0, !UPT ;  /* 0x0000000104047892 */ /* 0x000fc8000f8ec0ff */
[----:B------:R-:W-:-:S03]  /*10f0*/  UISETP.NE.U32.AND UP1, UPT, UR4, 0x1, UPT ;  /* 0x000000010400788c */ /* 0x000fc6000bf25070 */
[----:B------:R-:W-:Y:S08]  /*1100*/  BRA.U !UP0, `(.L_x_5) ;  /* 0x0000000108907547 */ /* 0x000ff0000b800000 */
[----:B------:R-:W1:Y:S01]  /*1110*/  LDC.64 R4, c[0x0][0x3a0] ;  /* 0x0000e800ff047b82 */ /* 0x000e620000000a00 */
[----:B------:R-:W2:Y:S01]  /*1120*/  LDCU.64 UR4, c[0x0][0x380] ;  /* 0x00007000ff0477ac */ /* 0x000ea20008000a00 */
[----:B-1----:R-:W-:-:S05]  /*1130*/  IMAD.WIDE.U32 R4, R0, 0x4, R4 ;  /* 0x0000000400047825 */ /* 0x002fca00078e0004 */
[----:B0-----:R-:W3:Y:S04]  /*1140*/  LDG.E R6, desc[UR10][R4.64] ;  /* 0x0000000a04067981 */ /* 0x001ee8000c1e1900 */
[----:B------:R-:W4:Y:S04]  /*1150*/  LDG.E R8, desc[UR10][R4.64+0x4] ;  /* 0x0000040a04087981 */ /* 0x000f28000c1e1900 */
[----:B------:R-:W5:Y:S04]  /*1160*/  LDG.E R10, desc[UR10][R4.64+0x8] ;  /* 0x0000080a040a7981 */ /* 0x000f68000c1e1900 */
[----:B------:R-:W5:Y:S01]  /*1170*/  LDG.E R12, desc[UR10][R4.64+0xc] ;  /* 0x00000c0a040c7981 */ /* 0x000f62000c1e1900 */
[----:B---3--:R-:W-:-:S02]  /*1180*/  IMAD.IADD R6, R3, 0x1, R6 ;  /* 0x0000000103067824 */ /* 0x008fc400078e0206 */
[----:B----4-:R-:W-:-:S03]  /*1190*/  IMAD.IADD R8, R3, 0x1, R8 ;  /* 0x0000000103087824 */ /* 0x010fc600078e0208 */
[----:B--2---:R-:W-:-:S04]  /*11a0*/  IADD3 R6, P0, PT, R6, UR4, RZ ;  /* 0x0000000406067c10 */ /* 0x004fc8000ff1e0ff */
[----:B------:R-:W-:Y:S02]  /*11b0*/  IADD3.X R7, PT, PT, RZ, UR5, RZ, P0, !PT ;  /* 0x00000005ff077c10 */ /* 0x000fe400087fe4ff */
[----:B------:R-:W-:Y:S01]  /*11c0*/  IADD3 R8, P0, PT, R8, UR4, RZ ;  /* 0x0000000408087c10 */ /* 0x000fe2000ff1e0ff */
[C---:B-----5:R-:W-:Y:S02]  /*11d0*/  IMAD.IADD R10, R3.reuse, 0x1, R10 ;  /* 0x00000001030a7824 */ /* 0x060fe400078e020a */
[----:B------:R-:W2:Y:S02]  /*11e0*/  LDG.E.U8 R6, desc[UR10][R6.64] ;  /* 0x0000000a06067981 */ /* 0x000ea4000c1e1100 */
[----:B------:R-:W-:Y:S01]  /*11f0*/  IMAD.X R9, RZ, RZ, UR5, P0 ;  /* 0x00000005ff097e24 */ /* 0x000fe200080e06ff */
[----:B------:R-:W-:Y:S02]  /*1200*/  IADD3 R10, P0, PT, R10, UR4, RZ ;  /* 0x000000040a0a7c10 */ /* 0x000fe4000ff1e0ff */
[----:B------:R-:W-:-:S02]  /*1210*/  IADD3 R12, PT, PT, R3, R12, RZ ;  /* 0x0000000c030c7210 */ /* 0x000fc40007ffe0ff */
[----:B------:R-:W3:Y:S01]  /*1220*/  LDG.E.U8 R8, desc[UR10][R8.64] ;  /* 0x0000000a08087981 */ /* 0x000ee2000c1e1100 */
[----:B------:R-:W-:Y:S01]  /*1230*/  IMAD.X R11, RZ, RZ, UR5, P0 ;  /* 0x00000005ff0b7e24 */ /* 0x000fe200080e06ff */
[----:B------:R-:W-:-:S04]  /*1240*/  IADD3 R4, P0, PT, R12, UR4, RZ ;  /* 0x000000040c047c10 */ /* 0x000fc8000ff1e0ff */
[----:B------:R-:W4:Y:S01]  /*1250*/  LDG.E.U8 R10, desc[UR10][R10.64] ;  /* 0x0000000a0a0a7981 */ /* 0x000f22000c1e1100 */
[----:B------:R-:W-:-:S05]  /*1260*/  IMAD.X R5, RZ, RZ, UR5, P0 ;  /* 0x00000005ff057e24 */ /* 0x000fca00080e06ff */
[----:B------:R-:W5:Y:S01]  /*1270*/  LDG.E.U8 R4, desc[UR10][R4.64] ;  /* 0x0000000a04047981 */ /* 0x000f62000c1e1100 */
[----:B------:R-:W-:Y:S01]  /*1280*/  VIADD R0, R0, 0x4 ;  /* 0x0000000400007836 */ /* 0x000fe20000000000 */
[----:B--2---:R-:W-:Y:S02]  /*1290*/  ISETP.GT.U32.AND P0, PT, R6, 0x64, PT ;  /* 0x000000640600780c */ /* 0x004fe40003f04070 */
[----:B------:R-:W-:Y:S02]  /*12a0*/  IADD3 R6, PT, PT, R2, 0x1, RZ ;  /* 0x0000000102067810 */ /* 0x000fe40007ffe0ff */
[----:B---3--:R-:W-:-:S09]  /*12b0*/  ISETP.GT.U32.AND P1, PT, R8, 0x64, PT ;  /* 0x000000640800780c */ /* 0x008fd20003f24070 */
[----:B------:R-:W-:Y:S01]  /*12c0*/  @!P0 IMAD.MOV R6, RZ, RZ, R2 ;  /* 0x000000ffff068224 */ /* 0x000fe200078e0202 */
[----:B----4-:R-:W-:-:S03]  /*12d0*/  ISETP.GT.U32.AND P0, PT, R10, 0x64, PT ;  /* 0x000000640a00780c */ /* 0x010fc60003f04070 */
[C---:B------:R-:W-:Y:S01]  /*12e0*/  VIADD R2, R6.reuse, 0x1 ;  /* 0x0000000106027836 */ /* 0x040fe20000000000 */
[----:B------:R-:W-:Y:S02]  /*12f0*/  @!P1 IADD3 R2, PT, PT, R6, RZ, RZ ;  /* 0x000000ff06029210 */ /* 0x000fe40007ffe0ff */
[----:B-----5:R-:W-:-:S03]  /*1300*/  ISETP.GT.U32.AND P1, PT, R4, 0x64, PT ;  /* 0x000000640400780c */ /* 0x020fc60003f24070 */
[----:B------:R-:W-:-:S04]  /*1310*/  VIADD R6, R2, 0x1 ;  /* 0x0000000102067836 */ /* 0x000fc80000000000 */
[----:B------:R-:W-:-:S05]  /*1320*/  @!P0 IMAD.MOV R6, RZ, RZ, R2 ;  /* 0x000000ffff068224 */ /* 0x000fca00078e0202 */
[----:B------:R-:W-:Y:S01]  /*1330*/  IADD3 R2, PT, PT, R6, 0x1, RZ ;  /* 0x0000000106027810 */ /* 0x000fe20007ffe0ff */
[----:B------:R-:W-:-:S07]  /*1340*/  @!P1 IMAD.MOV R2, RZ, RZ, R6 ;  /* 0x000000ffff029224 */ /* 0x000fce00078e0206 */
.L_x_5:
[----:B------:R-:W-:Y:S05]  /*1350*/  BRA.U UP1, `(.L_x_3) ;  /* 0x0000000101307547 */ /* 0x000fea000b800000 */
[----:B------:R-:W1:Y:S01]  /*1360*/  LDC.64 R4, c[0x0][0x3a0] ;  /* 0x0000e800ff047b82 */ /* 0x000e620000000a00 */
[----:B------:R-:W2:Y:S01]  /*1370*/  LDCU.64 UR4, c[0x0][0x380] ;  /* 0x00007000ff0477ac */ /* 0x000ea20008000a00 */
[----:B-1----:R-:W-:-:S06]  /*1380*/  IMAD.WIDE.U32 R4, R0, 0x4, R4 ;  /* 0x0000000400047825 */ /* 0x002fcc00078e0004 */
[----:B0-----:R-:W3:Y:S02]  /*1390*/  LDG.E R4, desc[UR10][R4.64] ;  /* 0x0000000a04047981 */ /* 0x001ee4000c1e1900 */
[----:B---3--:R-:W-:-:S04]  /*13a0*/  IADD3 R6, PT, PT, R3, R4, RZ ;  /* 0x0000000403067210 */ /* 0x008fc80007ffe0ff */
[----:B--2---:R-:W-:-:S05]  /*13b0*/  IADD3 R6, P0, PT, R6, UR4, RZ ;  /* 0x0000000406067c10 */ /* 0x004fca000ff1e0ff */
[----:B------:R-:W-:-:S05]  /*13c0*/  IMAD.X R7, RZ, RZ, UR5, P0 ;  /* 0x00000005ff077e24 */ /* 0x000fca00080e06ff */
[----:B------:R-:W2:Y:S01]  /*13d0*/  LDG.E.U8 R6, desc[UR10][R6.64] ;  /* 0x0000000a06067981 */ /* 0x000ea2000c1e1100 */
[----:B------:R-:W-:Y:S01]  /*13e0*/  VIADD R0, R2, 0x1 ;  /* 0x0000000102007836 */ /* 0x000fe20000000000 */
[----:B--2---:R-:W-:-:S13]  /*13f0*/  ISETP.GT.U32.AND P0, PT, R6, 0x64, PT ;  /* 0x000000640600780c */ /* 0x004fda0003f04070 */
[----:B------:R-:W-:-:S05]  /*1400*/  @!P0 IADD3 R0, PT, PT, R2, RZ, RZ ;  /* 0x000000ff02008210 */ /* 0x000fca0007ffe0ff */
[----:B------:R-:W-:-:S07]  /*1410*/  IMAD.MOV.U32 R2, RZ, RZ, R0 ;  /* 0x000000ffff027224 */ /* 0x000fce00078e0000 */
.L_x_3:
[----:B------:R-:W-:Y:S01]  /*1420*/  ISETP.NE.AND P0, PT, R2, RZ, PT ;  /* 0x000000ff0200720c */ /* 0x000fe20003f05270 */
[----:B------:R-:W-:-:S12]  /*1430*/  IMAD.MOV.U32 R2, RZ, RZ, 0xff ;  /* 0x000000ffff027424 */ /* 0x000fd800078e00ff */
[----:B------:R-:W1:Y:S02]  /*1440*/  @P0 LDC.64 R4, c[0x0][0x388] ;  /* 0x0000e200ff040b82 */ /* 0x000e640000000a00 */
[----:B-1----:R-:W-:-:S04]  /*1450*/  @P0 IADD3 R4, P1, PT, R3, R4, RZ ;  /* 0x0000000403040210 */ /* 0x002fc80007f3e0ff */
[----:B------:R-:W-:-:S05]  /*1460*/  @P0 IADD3.X R5, PT, PT, RZ, R5, RZ, P1, !PT ;  /* 0x00000005ff050210 */ /* 0x000fca0000ffe4ff */
[----:B0-----:R1:W-:Y:S01]  /*1470*/  @P0 STG.E.U8 desc[UR10][R4.64], R2 ;  /* 0x0000000204000986 */ /* 0x0013e2000c10110a */
[----:B------:R-:W-:Y:S05]  /*1480*/  @P0 EXIT ;  /* 0x000000000000094d */ /* 0x000fea0003800000 */
.L_x_0:
[----:B------:R-:W1:Y:S02]  /*1490*/  LDCU.64 UR4, c[0x0][0x388] ;  /* 0x00007100ff0477ac */ /* 0x000e640008000a00 */
[----:B-1----:R-:W-:-:S05]  /*14a0*/  IADD3 R2, P0, PT, R3, UR4, RZ ;  /* 0x0000000403027c10 */ /* 0x002fca000ff1e0ff */
[----:B------:R-:W-:-:S05]  /*14b0*/  IMAD.X R3, RZ, RZ, UR5, P0 ;  /* 0x00000005ff037e24 */ /* 0x000fca00080e06ff */
[----:B0-----:R-:W-:Y:S01]  /*14c0*/  STG.E.U8 desc[UR10][R2.64], RZ ;  /* 0x000000ff02007986 */ /* 0x001fe2000c10110a */
[----:B------:R-:W-:Y:S05]  /*14d0*/  EXIT ;  /* 0x000000000000794d */ /* 0x000fea0003800000 */
.L_x_6:
[----:B------:R-:W-:-:S00]  /*14e0*/  BRA `(.L_x_6) ;  /* 0xfffffffc00fc7947 */ /* 0x000fc0000383ffff */
[----:B------:R-:W-:-:S00]  /*14f0*/  NOP ;  /* 0x0000000000007918 */ /* 0x000fc00000000000 */
        /* <DEDUP_REMOVED lines=8> */
.L_x_13:


//--------------------- .text._Z6_erodePcS_iiiPi  --------------------------
	.section	.text._Z6_erodePcS_iiiPi,"ax",@progbits
	.align	128
        .global         _Z6_erodePcS_iiiPi
        .type           _Z6_erodePcS_iiiPi,@function
        .size           _Z6_erodePcS_iiiPi,(.L_x_14 - _Z6_erodePcS_iiiPi)
        .other          _Z6_erodePcS_iiiPi,@"STO_CUDA_ENTRY STV_DEFAULT"
_Z6_erodePcS_iiiPi:
.text._Z6_erodePcS_iiiPi:
        /* <DEDUP_REMOVED lines=41> */
[----:B------:R-:W-:Y:S01]  /*0290*/  IMAD.MOV.U32 R2, RZ, RZ, RZ ;  /* 0x000000ffff027224 */ /* 0x000fe200078e00ff */
[----:B------:R-:W0:Y:S01]  /*02a0*/  LDCU.64 UR12, c[0x0][0x358] ;  /* 0x00006b00ff0c77ac */ /* 0x000e220008000a00 */
[----:B------:R-:W-:-:S06]  /*02b0*/  UIMAD UR8, UR6, UR6, URZ ;  /* 0x00000006060872a4 */ /* 0x000fcc000f8e02ff */
[----:B------:R-:W-:Y:S06]  /*02c0*/  BRA.U !UP0, `(.L_x_7) ;  /* 0x0000001108587547 */ /* 0x000fec000b800000 */
[----:B------:R-:W-:Y:S01]  /*02d0*/  UISETP.GE.U32.AND UP1, UPT, UR8, 0x10, UPT ;  /* 0x000000100800788c */ /* 0x000fe2000bf26070 */
[----:B------:R-:W-:Y:S01]  /*02e0*/  IMAD.MOV.U32 R0, RZ, RZ, RZ ;  /* 0x000000ffff007224 */ /* 0x000fe200078e00ff */
[----:B------:R-:W-:Y:S01]  /*02f0*/  UISETP.LT.U32.AND UP0, UPT, UR8, 0x1, UPT ;  /* 0x000000010800788c */ /* 0x000fe2000bf01070 */
[----:B------:R-:W-:-:S03]  /*0300*/  IMAD.MOV.U32 R2, RZ, RZ, RZ ;  /* 0x000000ffff027224 */ /* 0x000fc600078e00ff */
[----:B------:R-:W-:-:S04]  /*0310*/  USEL UR4, UR8, 0x1, !UP0 ;  /* 0x0000000108047887 */ /* 0x000fc8000c000000 */
[----:B------:R-:W-:-:S04]  /*0320*/  ULOP3.LUT UR9, UR4, 0xd, URZ, 0xc0, !UPT ;  /* 0x0000000d04097892 */ /* 0x000fc8000f8ec0ff */
[----:B------:R-:W-:Y:S01]  /*0330*/  UISETP.NE.AND UP0, UPT, UR9, URZ, UPT ;  /* 0x000000ff0900728c */ /* 0x000fe2000bf05270 */
[----:B------:R-:W-:Y:S10]  /*0340*/  BRA.U !UP1, `(.L_x_8) ;  /* 0x00000009093c7547 */ /* 0x000ff4000b800000 */
[----:B------:R-:W1:Y:S01]  /*0350*/  LDCU.64 UR6, c[0x0][0x3a0] ;  /* 0x00007400ff0677ac */ /* 0x000e620008000a00 */
[----:B------:R-:W-:Y:S01]  /*0360*/  HFMA2 R2, -RZ, RZ, 0, 0 ;  /* 0x00000000ff027431 */ /* 0x000fe200000001ff */
[----:B------:R-:W-:Y:S01]  /*0370*/  ULOP3.LUT UR10, UR4, 0xfffffff0, URZ, 0xc0, !UPT ;  /* 0xfffffff0040a7892 */ /* 0x000fe2000f8ec0ff */
[----:B------:R-:W2:Y:S05]  /*0380*/  LDCU.64 UR14, c[0x0][0x380] ;  /* 0x00007000ff0e77ac */ /* 0x000eaa0008000a00 */
[----:B------:R-:W-:Y:S01]  /*0390*/  IMAD.U32 R0, RZ, RZ, UR10 ;  /* 0x0000000aff007e24 */ /* 0x000fe2000f8e00ff */
[----:B-1----:R-:W-:-:S04]  /*03a0*/  UIADD3 UR5, UP1, UPT, UR6, 0x20, URZ ;  /* 0x0000002006057890 */ /* 0x002fc8000ff3e0ff */
[----:B------:R-:W-:Y:S02]  /*03b0*/  UIADD3.X UR6, UPT, UPT, URZ, UR7, URZ, UP1, !UPT ;  /* 0x00000007ff067290 */ /* 0x000fe40008ffe4ff */
[----:B------:R-:W-:Y:S01]  /*03c0*/  IMAD.U32 R12, RZ, RZ, UR5 ;  /* 0x00000005ff0c7e24 */ /* 0x000fe2000f8e00ff */
[----:B------:R-:W-:-:S03]  /*03d0*/  UIADD3 UR7, UPT, UPT, -UR10, URZ, URZ ;  /* 0x000000ff0a077290 */ /* 0x000fc6000fffe1ff */
[----:B--2---:R-:W-:-:S09]  /*03e0*/  IMAD.U32 R13, RZ, RZ, UR6 ;  /* 0x00000006ff0d7e24 */ /* 0x004fd2000f8e00ff */
.L_x_9:
        /* <DEDUP_REMOVED lines=16> */
[----:B--2---:R-:W-:-:S04]  /*04f0*/  IADD3 R4, PT, PT, R3, R4, RZ ;  /* 0x0000000403047210 */ /* 0x004fc80007ffe0ff */
[----:B------:R-:W-:Y:S01]  /*0500*/  IADD3 R6, P0, PT, R4, UR14, RZ ;  /* 0x0000000e04067c10 */ /* 0x000fe2000ff1e0ff */
[----:B---3--:R-:W-:-:S04]  /*0510*/  IMAD.IADD R14, R3, 0x1, R14 ;  /* 0x00000001030e7824 */ /* 0x008fc800078e020e */
[----:B------:R-:W-:Y:S01]  /*0520*/  IMAD.X R7, RZ, RZ, UR15, P0 ;  /* 0x0000000fff077e24 */ /* 0x000fe200080e06ff */
[----:B------:R-:W-:Y:S01]  /*0530*/  IADD3 R20, P0, PT, R14, UR14, RZ ;  /* 0x0000000e0e147c10 */ /* 0x000fe2000ff1e0ff */
[----:B----4-:R-:W-:-:S03]  /*0540*/  IMAD.IADD R11, R3, 0x1, R11 ;  /* 0x00000001030b7824 */ /* 0x010fc600078e020b */
[----:B------:R0:W2:Y:S01]  /*0550*/  LDG.E.U8 R4, desc[UR12][R6.64] ;  /* 0x0000000c06047981 */ /* 0x0000a2000c1e1100 */
[----:B------:R-:W-:Y:S01]  /*0560*/  IADD3.X R21, PT, PT, RZ, UR15, RZ, P0, !PT ;  /* 0x0000000fff157c10 */ /* 0x000fe200087fe4ff */
[----:B-----5:R-:W-:Y:S01]  /*0570*/  IMAD.IADD R10, R3, 0x1, R10 ;  /* 0x00000001030a7824 */ /* 0x020fe200078e020a */
[----:B0-----:R-:W-:-:S03]  /*0580*/  IADD3 R6, P0, PT, R11, UR14, RZ ;  /* 0x0000000e0b067c10 */ /* 0x001fc6000ff1e0ff */
[----:B------:R-:W3:Y:S02]  /*0590*/  LDG.E.U8 R11, desc[UR12][R20.64] ;  /* 0x0000000c140b7981 */ /* 0x000ee4000c1e1100 */
[----:B------:R-:W-:Y:S01]  /*05a0*/  IMAD.X R7, RZ, RZ, UR15, P0 ;  /* 0x0000000fff077e24 */ /* 0x000fe200080e06ff */
[----:B------:R-:W-:Y:S01]  /*05b0*/  IADD3 R14, P0, PT, R10, UR14, RZ ;  /* 0x0000000e0a0e7c10 */ /* 0x000fe2000ff1e0ff */
[----:B------:R-:W-:-:S03]  /*05c0*/  IMAD.IADD R9, R3, 0x1, R9 ;  /* 0x0000000103097824 */ /* 0x000fc600078e0209 */
[----:B------:R0:W4:Y:S01]  /*05d0*/  LDG.E.U8 R10, desc[UR12][R6.64] ;  /* 0x0000000c060a7981 */ /* 0x000122000c1e1100 */
[----:B------:R-:W-:Y:S01]  /*05e0*/  IADD3.X R15, PT, PT, RZ, UR15, RZ, P0, !PT ;  /* 0x0000000fff0f7c10 */ /* 0x000fe200087fe4ff */
[----:B------:R-:W-:Y:S01]  /*05f0*/  IMAD.IADD R8, R3, 0x1, R8 ;  /* 0x0000000103087824 */ /* 0x000fe200078e0208 */
[----:B0-----:R-:W-:-:S03]  /*0600*/  IADD3 R6, P0, PT, R9, UR14, RZ ;  /* 0x0000000e09067c10 */ /* 0x001fc6000ff1e0ff */
[----:B------:R0:W5:Y:S02]  /*0610*/  LDG.E.U8 R9, desc[UR12][R14.64] ;  /* 0x0000000c0e097981 */ /* 0x000164000c1e1100 */
[----:B------:R-:W-:Y:S01]  /*0620*/  IMAD.X R7, RZ, RZ, UR15, P0 ;  /* 0x0000000fff077e24 */ /* 0x000fe200080e06ff */
[----:B------:R-:W-:Y:S01]  /*0630*/  IADD3 R20, P0, PT, R8, UR14, RZ ;  /* 0x0000000e08147c10 */ /* 0x000fe2000ff1e0ff */
[----:B------:R-:W-:-:S03]  /*0640*/  IMAD.IADD R18, R3, 0x1, R18 ;  /* 0x0000000103127824 */ /* 0x000fc600078e0212 */
[----:B------:R-:W5:Y:S01]  /*0650*/  LDG.E.U8 R8, desc[UR12][R6.64] ;  /* 0x0000000c06087981 */ /* 0x000f62000c1e1100 */
[----:B------:R-:W-:Y:S02]  /*0660*/  IADD3.X R21, PT, PT, RZ, UR15, RZ, P0, !PT ;  /* 0x0000000fff157c10 */ /* 0x000fe400087fe4ff */
[----:B------:R-:W-:Y:S01]  /*0670*/  IADD3 R18, P0, PT, R18, UR14, RZ ;  /* 0x0000000e12127c10 */ /* 0x000fe2000ff1e0ff */
[----:B------:R-:W-:Y:S02]  /*0680*/  IMAD.IADD R25, R3, 0x1, R19 ;  /* 0x0000000103197824 */ /* 0x000fe400078e0213 */
[----:B------:R-:W5:Y:S02]  /*0690*/  LDG.E.U8 R7, desc[UR12][R20.64] ;  /* 0x0000000c14077981 */ /* 0x000f64000c1e1100 */
[----:B------:R-:W-:Y:S01]  /*06a0*/  IMAD.X R19, RZ, RZ, UR15, P0 ;  /* 0x0000000fff137e24 */ /* 0x000fe200080e06ff */
[----:B0-----:R-:W-:Y:S01]  /*06b0*/  IADD3 R14, P0, PT, R25, UR14, RZ ;  /* 0x0000000e190e7c10 */ /* 0x001fe2000ff1e0ff */
[----:B------:R-:W-:-:S03]  /*06c0*/  IMAD.IADD R5, R3, 0x1, R5 ;  /* 0x0000000103057824 */ /* 0x000fc600078e0205 */
[----:B------:R0:W5:Y:S01]  /*06d0*/  LDG.E.U8 R6, desc[UR12][R18.64] ;  /* 0x0000000c12067981 */ /* 0x000162000c1e1100 */
[----:B------:R-:W-:Y:S01]  /*06e0*/  IADD3.X R15, PT, PT, RZ, UR15, RZ, P0, !PT ;  /* 0x0000000fff0f7c10 */ /* 0x000fe200087fe4ff */
[----:B------:R-:W-:Y:S01]  /*06f0*/  IMAD.IADD R23, R3, 0x1, R23 ;  /* 0x0000000103177824 */ /* 0x000fe200078e0217 */
[----:B0-----:R-:W-:-:S03]  /*0700*/  IADD3 R18, P0, PT, R5, UR14, RZ ;  /* 0x0000000e05127c10 */ /* 0x001fc6000ff1e0ff */
[----:B------:R0:W5:Y:S02]  /*0710*/  LDG.E.U8 R5, desc[UR12][R14.64] ;  /* 0x0000000c0e057981 */ /* 0x000164000c1e1100 */
[----:B------:R-:W-:Y:S01]  /*0720*/  IMAD.X R19, RZ, RZ, UR15, P0 ;  /* 0x0000000fff137e24 */ /* 0x000fe200080e06ff */
[----:B------:R-:W-:Y:S01]  /*0730*/  IADD3 R20, P0, PT, R23, UR14, RZ ;  /* 0x0000000e17147c10 */ /* 0x000fe2000ff1e0ff */
[----:B------:R-:W-:-:S03]  /*0740*/  IMAD.IADD R16, R3, 0x1, R16 ;  /* 0x0000000103107824 */ /* 0x000fc600078e0210 */
[----:B------:R1:W5:Y:S01]  /*0750*/  LDG.E.U8 R23, desc[UR12][R18.64] ;  /* 0x0000000c12177981 */ /* 0x000362000c1e1100 */
[----:B------:R-:W-:Y:S02]  /*0760*/  IADD3.X R21, PT, PT, RZ, UR15, RZ, P0, !PT ;  /* 0x0000000fff157c10 */ /* 0x000fe400087fe4ff */
[----:B------:R-:W-:Y:S01]  /*0770*/  IADD3 R16, P0, PT, R16, UR14, RZ ;  /* 0x0000000e10107c10 */ /* 0x000fe2000ff1e0ff */
[----:B------:R-:W-:Y:S02]  /*0780*/  IMAD.IADD R27, R3, 0x1, R17 ;  /* 0x00000001031b7824 */ /* 0x000fe400078e0211 */
[----:B------:R1:W5:Y:S02]  /*0790*/  LDG.E.U8 R25, desc[UR12][R20.64] ;  /* 0x0000000c14197981 */ /* 0x000364000c1e1100 */
[----:B------:R-:W-:Y:S01]  /*07a0*/  IMAD.X R17, RZ, RZ, UR15, P0 ;  /* 0x0000000fff117e24 */ /* 0x000fe200080e06ff */
[----:B0-----:R-:W-:Y:S01]  /*07b0*/  IADD3 R14, P0, PT, R27, UR14, RZ ;  /* 0x0000000e1b0e7c10 */ /* 0x001fe2000ff1e0ff */
[----:B------:R-:W-:-:S03]  /*07c0*/  IMAD.IADD R28, R3, 0x1, R28 ;  /* 0x00000001031c7824 */ /* 0x000fc600078e021c */
[----:B------:R0:W5:Y:S01]  /*07d0*/  LDG.E.U8 R27, desc[UR12][R16.64] ;  /* 0x0000000c101b7981 */ /* 0x000162000c1e1100 */
[----:B------:R-:W-:Y:S02]  /*07e0*/  IADD3.X R15, PT, PT, RZ, UR15, RZ, P0, !PT ;  /* 0x0000000fff0f7c10 */ /* 0x000fe400087fe4ff */
[----:B-1----:R-:W-:Y:S01]  /*07f0*/  IADD3 R18, P0, PT, R28, UR14, RZ ;  /* 0x0000000e1c127c10 */ /* 0x002fe2000ff1e0ff */
[C---:B------:R-:W-:Y:S02]  /*0800*/  IMAD.IADD R26, R3.reuse, 0x1, R26 ;  /* 0x00000001031a7824 */ /* 0x040fe400078e021a */
[----:B------:R1:W5:Y:S02]  /*0810*/  LDG.E.U8 R28, desc[UR12][R14.64] ;  /* 0x0000000c0e1c7981 */ /* 0x000364000c1e1100 */
[----:B------:R-:W-:Y:S01]  /*0820*/  IMAD.X R19, RZ, RZ, UR15, P0 ;  /* 0x0000000fff137e24 */ /* 0x000fe200080e06ff */
[----:B------:R-:W-:Y:S01]  /*0830*/  IADD3 R20, P0, PT, R26, UR14, RZ ;  /* 0x0000000e1a147c10 */ /* 0x000fe2000ff1e0ff */
[----:B------:R-:W-:-:S03]  /*0840*/  IMAD.IADD R24, R3, 0x1, R24 ;  /* 0x0000000103187824 */ /* 0x000fc600078e0218 */
[----:B------:R-:W5:Y:S01]  /*0850*/  LDG.E.U8 R18, desc[UR12][R18.64] ;  /* 0x0000000c12127981 */ /* 0x000f62000c1e1100 */
[----:B------:R-:W-:Y:S01]  /*0860*/  IADD3.X R21, PT, PT, RZ, UR15, RZ, P0, !PT ;  /* 0x0000000fff157c10 */ /* 0x000fe200087fe4ff */
[----:B------:R-:W-:Y:S01]  /*0870*/  IMAD.IADD R22, R3, 0x1, R22 ;  /* 0x0000000103167824 */ /* 0x000fe200078e0216 */
[----:B0-----:R-:W-:-:S03]  /*0880*/  IADD3 R16, P0, PT, R24, UR14, RZ ;  /* 0x0000000e18107c10 */ /* 0x001fc6000ff1e0ff */
[----:B------:R-:W5:Y:S02]  /*0890*/  LDG.E.U8 R20, desc[UR12][R20.64] ;  /* 0x0000000c14147981 */ /* 0x000f64000c1e1100 */
[----:B------:R-:W-:Y:S01]  /*08a0*/  IMAD.X R17, RZ, RZ, UR15, P0 ;  /* 0x0000000fff117e24 */ /* 0x000fe200080e06ff */
[----:B-1----:R-:W-:-:S04]  /*08b0*/  IADD3 R14, P0, PT, R22, UR14, RZ ;  /* 0x0000000e160e7c10 */ /* 0x002fc8000ff1e0ff */
[----:B------:R-:W5:Y:S01]  /*08c0*/  LDG.E.U8 R16, desc[UR12][R16.64] ;  /* 0x0000000c10107981 */ /* 0x000f62000c1e1100 */
[----:B------:R-:W-:-:S05]  /*08d0*/  IMAD.X R15, RZ, RZ, UR15, P0 ;  /* 0x0000000fff0f7e24 */ /* 0x000fca00080e06ff */
[----:B------:R-:W5:Y:S01]  /*08e0*/  LDG.E.U8 R14, desc[UR12][R14.64] ;  /* 0x0000000c0e0e7981 */ /* 0x000f62000c1e1100 */
[----:B------:R-:W-:-:S04]  /*08f0*/  UIADD3 UR7, UPT, UPT, UR7, 0x10, URZ ;  /* 0x0000001007077890 */ /* 0x000fc8000fffe0ff */
[----:B------:R-:W-:Y:S01]  /*0900*/  UISETP.NE.AND UP1, UPT, UR7, URZ, UPT ;  /* 0x000000ff0700728c */ /* 0x000fe2000bf25270 */
[----:B--2---:R-:W-:Y:S02]  /*0910*/  ISETP.GT.U32.AND P0, PT, R4, 0x64, PT ;  /* 0x000000640400780c */ /* 0x004fe40003f04070 */
[----:B------:R-:W-:Y:S02]  /*0920*/  IADD3 R4, PT, PT, R2, 0x1, RZ ;  /* 0x0000000102047810 */ /* 0x000fe40007ffe0ff */
[----:B---3--:R-:W-:-:S09]  /*0930*/  ISETP.GT.U32.AND P1, PT, R11, 0x64, PT ;  /* 0x000000640b00780c */ /* 0x008fd20003f24070 */
[----:B------:R-:W-:-:S04]  /*0940*/  @!P0 IMAD.MOV R4, RZ, RZ, R2 ;  /* 0x000000ffff048224 */ /* 0x000fc800078e0202 */
[----:B------:R-:W-:Y:S01]  /*0950*/  VIADD R2, R4, 0x1 ;  /* 0x0000000104027836 */ /* 0x000fe20000000000 */
[----:B----4-:R-:W-:Y:S01]  /*0960*/  ISETP.GT.U32.AND P0, PT, R10, 0x64, PT ;  /* 0x000000640a00780c */ /* 0x010fe20003f04070 */
[----:B------:R-:W-:-:S05]  /*0970*/  @!P1 IMAD.MOV R2, RZ, RZ, R4 ;  /* 0x000000ffff029224 */ /* 0x000fca00078e0204 */
[----:B------:R-:W-:Y:S02]  /*0980*/  IADD3 R4, PT, PT, R2, 0x1, RZ ;  /* 0x0000000102047810 */ /* 0x000fe40007ffe0ff */
[----:B-----5:R-:W-:-:S05]  /*0990*/  ISETP.GT.U32.AND P1, PT, R9, 0x64, PT ;  /* 0x000000640900780c */ /* 0x020fca0003f24070 */
[----:B------:R-:W-:-:S04]  /*09a0*/  @!P0 IMAD.MOV R4, RZ, RZ, R2 ;  /* 0x000000ffff048224 */ /* 0x000fc800078e0202 */
[----:B------:R-:W-:Y:S01]  /*09b0*/  VIADD R2, R4, 0x1 ;  /* 0x0000000104027836 */ /* 0x000fe20000000000 */
[----:B------:R-:W-:-:S03]  /*09c0*/  ISETP.GT.U32.AND P0, PT, R8, 0x64, PT ;  /* 0x000000640800780c */ /* 0x000fc60003f04070 */
[----:B------:R-:W-:Y:S01]  /*09d0*/  @!P1 IMAD.MOV R2, RZ, RZ, R4 ;  /* 0x000000ffff029224 */ /* 0x000fe200078e0204 */
[----:B------:R-:W-:-:S04]  /*09e0*/  ISETP.GT.U32.AND P1, PT, R7, 0x64, PT ;  /* 0x000000640700780c */ /* 0x000fc80003f24070 */
[----:B------:R-:W-:-:S05]  /*09f0*/  IADD3 R4, PT, PT, R2, 0x1, RZ ;  /* 0x0000000102047810 */ /* 0x000fca0007ffe0ff */
[----:B------:R-:W-:Y:S01]  /*0a00*/  @!P0 IMAD.MOV R4, RZ, RZ, R2 ;  /* 0x000000ffff048224 */ /* 0x000fe200078e0202 */
[----:B------:R-:W-:-:S03]  /*0a10*/  ISETP.GT.U32.AND P0, PT, R6, 0x64, PT ;  /* 0x000000640600780c */ /* 0x000fc60003f04070 */
[C---:B------:R-:W-:Y:S01]  /*0a20*/  VIADD R2, R4.reuse, 0x1 ;  /* 0x0000000104027836 */ /* 0x040fe20000000000 */
[----:B------:R-:W-:Y:S02]  /*0a30*/  @!P1 IADD3 R2, PT, PT, R4, RZ, RZ ;  /* 0x000000ff04029210 */ /* 0x000fe40007ffe0ff */
[----:B------:R-:W-:-:S03]  /*0a40*/  ISETP.GT.U32.AND P1, PT, R5, 0x64, PT ;  /* 0x000000640500780c */ /* 0x000fc60003f24070 */
[----:B------:R-:W-:-:S04]  /*0a50*/  VIADD R4, R2, 0x1 ;  /* 0x0000000102047836 */ /* 0x000fc80000000000 */
[----:B------:R-:W-:Y:S01]  /*0a60*/  @!P0 IMAD.MOV R4, RZ, RZ, R2 ;  /* 0x000000ffff048224 */ /* 0x000fe200078e0202 */
[----:B------:R-:W-:-:S04]  /*0a70*/  ISETP.GT.U32.AND P0, PT, R23, 0x64, PT ;  /* 0x000000641700780c */ /* 0x000fc80003f04070 */
[----:B------:R-:W-:Y:S01]  /*0a80*/  IADD3 R2, PT, PT, R4, 0x1, RZ ;  /* 0x0000000104027810 */ /* 0x000fe20007ffe0ff */
[----:B------:R-:W-:Y:S01]  /*0a90*/  @!P1 IMAD.MOV R2, RZ, RZ, R4 ;  /* 0x000000ffff029224 */ /* 0x000fe200078e0204 */
[----:B------:R-:W-:-:S03]  /*0aa0*/  ISETP.GT.U32.AND P1, PT, R25, 0x64, PT ;  /* 0x000000641900780c */ /* 0x000fc60003f24070 */
[----:B------:R-:W-:-:S04]  /*0ab0*/  VIADD R4, R2, 0x1 ;  /* 0x0000000102047836 */ /* 0x000fc80000000000 */
        /* <DEDUP_REMOVED lines=24> */
.L_x_8:
        /* <DEDUP_REMOVED lines=73> */
.L_x_10:
        /* <DEDUP_REMOVED lines=41> */
.L_x_11:
        /* <DEDUP_REMOVED lines=13> */
.L_x_7:
[----:B------:R-:W-:Y:S01]  /*1430*/  ISETP.NE.AND P0, PT, R2, UR8, PT ;  /* 0x0000000802007c0c */ /* 0x000fe2000bf05270 */
[----:B------:R-:W-:-:S12]  /*1440*/  IMAD.MOV.U32 R2, RZ, RZ, 0xff ;  /* 0x000000ffff027424 */ /* 0x000fd800078e00ff */
[----:B------:R-:W1:Y:S02]  /*1450*/  @!P0 LDC.64 R4, c[0x0][0x388] ;  /* 0x0000e200ff048b82 */ /* 0x000e640000000a00 */
[----:B-1----:R-:W-:-:S04]  /*1460*/  @!P0 IADD3 R4, P1, PT, R3, R4, RZ ;  /* 0x0000000403048210 */ /* 0x002fc80007f3e0ff */
[----:B------:R-:W-:-:S05]  /*1470*/  @!P0 IADD3.X R5, PT, PT, RZ, R5, RZ, P1, !PT ;  /* 0x00000005ff058210 */ /* 0x000fca0000ffe4ff */
[----:B0-----:R0:W-:Y:S01]  /*1480*/  @!P0 STG.E.U8 desc[UR12][R4.64], R2 ;  /* 0x0000000204008986 */ /* 0x0011e2000c10110c */
[----:B------:R-:W-:Y:S05]  /*1490*/  @!P0 EXIT ;  /* 0x000000000000894d */ /* 0x000fea0003800000 */
[----:B------:R-:W0:Y:S02]  /*14a0*/  LDCU.64 UR4, c[0x0][0x388] ;  /* 0x00007100ff0477ac */ /* 0x000e240008000a00 */
[----:B0-----:R-:W-:-:S05]  /*14b0*/  IADD3 R2, P0, PT, R3, UR4, RZ ;  /* 0x0000000403027c10 */ /* 0x001fca000ff1e0ff */
[----:B------:R-:W-:-:S05]  /*14c0*/  IMAD.X R3, RZ, RZ, UR5, P0 ;  /* 0x00000005ff037e24 */ /* 0x000fca00080e06ff */
[----:B------:R-:W-:Y:S01]  /*14d0*/  STG.E.U8 desc[UR12][R2.64], RZ ;  /* 0x000000ff02007986 */ /* 0x000fe2000c10110c */
[----:B------:R-:W-:Y:S05]  /*14e0*/  EXIT ;  /* 0x000000000000794d */ /* 0x000fea0003800000 */
.L_x_12:
        /* <DEDUP_REMOVED lines=9> */
.L_x_14:


//--------------------- .nv.shared.reserved.0     --------------------------
	.section	.nv.shared.reserved.0,"aw",@nobits
	.weak		__nv_reservedSMEM_offset_0_alias
	.size		__nv_reservedSMEM_offset_0_alias, 0, 64
	.other		__nv_reservedSMEM_offset_0_alias,@"STO_CUDA_RESERVED_SHARED STV_DEFAULT"
__nv_reservedSMEM_offset_0_alias:
	.zero		0
	.zero		64


//--------------------- .nv.constant0._Z7_dilatePcS_iiiPi --------------------------
	.section	.nv.constant0._Z7_dilatePcS_iiiPi,"a",@progbits
	.sectionflags	@""
	.align	4
.nv.constant0._Z7_dilatePcS_iiiPi:
	.zero		936


//--------------------- .nv.constant0._Z6_erodePcS_iiiPi --------------------------
	.section	.nv.constant0._Z6_erodePcS_iiiPi,"a",@progbits
	.sectionflags	@""
	.align	4
.nv.constant0._Z6_erodePcS_iiiPi:
	.zero		936


//--------------------- SYMBOLS --------------------------

	.type		.nv.reservedSmem.offset0,@object
	.size		.nv.reservedSmem.offset0,0x4
